// auto-generated by cutlass_sweep.gemm — config: {"arch": "sm_90", "cluster_m": 1, "cluster_n": 1, "dtype": "fp32", "dtype_b": "fp32", "layout": "nt", "stages": 4, "tile_k": 32, "tile_m": 128, "tile_n": 128}
#include "cutlass/cutlass.h"
#include "cutlass/gemm/collective/collective_builder.hpp"
#include "cutlass/gemm/device/gemm_universal_adapter.h"
#include "cutlass/gemm/kernel/gemm_universal.hpp"
#include "cutlass/epilogue/collective/collective_builder.hpp"

using ElemA = float;
using ElemB = float;
using ElemCD = float;
using Acc  = float;
using TileShape    = cute::Shape<cute::_128, cute::_128, cute::_32>;
using ClusterShape = cute::Shape<cute::_1, cute::_1, cute::_1>;

using CollectiveEpilogue = typename cutlass::epilogue::collective::CollectiveBuilder<
    cutlass::arch::Sm90, cutlass::arch::OpClassTensorOp,
    TileShape, ClusterShape,
    cutlass::epilogue::collective::EpilogueTileAuto,
    Acc, Acc,
    ElemCD, cutlass::layout::RowMajor, 128 / cutlass::sizeof_bits<ElemCD>::value,
    ElemCD, cutlass::layout::RowMajor, 128 / cutlass::sizeof_bits<ElemCD>::value,
    cutlass::epilogue::collective::EpilogueScheduleAuto
  >::CollectiveOp;

using CollectiveMainloop = typename cutlass::gemm::collective::CollectiveBuilder<
    cutlass::arch::Sm90, cutlass::arch::OpClassTensorOp,
    ElemA, cutlass::layout::RowMajor, 128 / cutlass::sizeof_bits<ElemA>::value,
    ElemB, cutlass::layout::ColumnMajor, 128 / cutlass::sizeof_bits<ElemB>::value,
    Acc,
    TileShape, ClusterShape,
    cutlass::gemm::collective::StageCount<4>,
    cutlass::gemm::collective::KernelScheduleAuto
  >::CollectiveOp;

using GemmKernel = cutlass::gemm::kernel::GemmUniversal<
    cute::Shape<int,int,int,int>,
    CollectiveMainloop,
    CollectiveEpilogue
>;
using Gemm = cutlass::gemm::device::GemmUniversalAdapter<GemmKernel>;

// Force the device kernel symbol into the cubin without needing a host main.
auto* _anchor = &cutlass::device_kernel<GemmKernel>;


// ===== COMPILED SASS (sm_90a) =====

	.target	sm_90a

	.elftype	@"ET_EXEC"


//--------------------- .note.nv.tkinfo           --------------------------
	.section	.note.nv.tkinfo,"",@"SHT_NOTE"
	.sectionflags	@"SHF_NOTE_NV_TKINFO"
	.tkinfo
        /*0018*/ 	.word	0x00000002
        /*0030*/ 	.string	""
        /*0030*/ 	.string	"ptxas"
        /*0030*/ 	.string	"Cuda compilation tools, release 13.0, V13.0.88"
        /*0030*/ 	.string	"Build cuda_13.0.r13.0/compiler.36424714_0"
        /*0030*/ 	.string	"-arch sm_90a -m 64 "



//--------------------- .note.nv.cuinfo           --------------------------
	.section	.note.nv.cuinfo,"",@"SHT_NOTE"
	.sectionflags	@"SHF_NOTE_NV_CUINFO"
        /*0018*/ 	.short	0x0002
        /*001a*/ 	.short	0x005a
        /*001c*/ 	.short	0x0082
	.zero		2


//--------------------- .nv.info                  --------------------------
	.section	.nv.info,"",@"SHT_CUDA_INFO"
	.align	4


	//----- nvinfo : EIATTR_REGCOUNT
	.align		4
        /*0000*/ 	.byte	0x04, 0x2f
        /*0002*/ 	.short	(.L_15 - .L_14)
	.align		4
.L_14:
        /*0004*/ 	.word	index@(_ZN7cutlass13device_kernelINS_4gemm6kernel13GemmUniversalIN4cute5tupleIJiiiiEEENS1_10collective13CollectiveMmaINS1_34MainloopSm90TmaGmmaWarpSpecializedILi4ENS5_IJNS4_1CILi1EEESB_SB_EEENS1_35KernelTmaWarpSpecializedCooperativeEEENS5_IJNSA_ILi128EEESF_NSA_ILi32EEEEEEfNS5_IJlSB_lEEEfSI_NS4_8TiledMMAINS4_8MMA_AtomIJNS4_4SM904GMMA30MMA_64x128x8_F32TF32TF32_SS_TNILNSM_7ScaleInE1ELSO_1EEEEEENS4_6LayoutINS5_IJNSA_ILi2EEESB_SB_EEENS5_IJSB_NSA_ILi0EEESU_EEEEENS5_IJNS4_10UnderscoreESX_SX_EEEEENS4_13SM90_TMA_LOADENS4_14ComposedLayoutINS4_7SwizzleILi3ELi4ELi3EEENS4_18smem_ptr_flag_bitsILi32EEENSR_INS5_IJNSA_ILi8EEESG_EEENS5_IJSG_SB_EEEEEEEvNS4_8identityES10_S1A_vS1B_EENS_8epilogue10collective6detail29Sm90TmaWarpSpecializedAdapterINS1E_15DefaultEpilogueIfSI_SI_NS1D_6thread17LinearCombinationIfLi1EffLNS1I_9ScaleType4KindE0ELNS_15FloatRoundStyleE2EfEENS1_15EpilogueDefaultEEEEEvvEEEEvNT_6ParamsE)
        /*0008*/ 	.word	0x000000a8


	//----- nvinfo : EIATTR_FRAME_SIZE
	.align		4
.L_15:
        /*000c*/ 	.byte	0x04, 0x11
        /*000e*/ 	.short	(.L_17 - .L_16)
	.align		4
.L_16:
        /*0010*/ 	.word	index@(_ZN7cutlass13device_kernelINS_4gemm6kernel13GemmUniversalIN4cute5tupleIJiiiiEEENS1_10collective13CollectiveMmaINS1_34MainloopSm90TmaGmmaWarpSpecializedILi4ENS5_IJNS4_1CILi1EEESB_SB_EEENS1_35KernelTmaWarpSpecializedCooperativeEEENS5_IJNSA_ILi128EEESF_NSA_ILi32EEEEEEfNS5_IJlSB_lEEEfSI_NS4_8TiledMMAINS4_8MMA_AtomIJNS4_4SM904GMMA30MMA_64x128x8_F32TF32TF32_SS_TNILNSM_7ScaleInE1ELSO_1EEEEEENS4_6LayoutINS5_IJNSA_ILi2EEESB_SB_EEENS5_IJSB_NSA_ILi0EEESU_EEEEENS5_IJNS4_10UnderscoreESX_SX_EEEEENS4_13SM90_TMA_LOADENS4_14ComposedLayoutINS4_7SwizzleILi3ELi4ELi3EEENS4_18smem_ptr_flag_bitsILi32EEENSR_INS5_IJNSA_ILi8EEESG_EEENS5_IJSG_SB_EEEEEEEvNS4_8identityES10_S1A_vS1B_EENS_8epilogue10collective6detail29Sm90TmaWarpSpecializedAdapterINS1E_15DefaultEpilogueIfSI_SI_NS1D_6thread17LinearCombinationIfLi1EffLNS1I_9ScaleType4KindE0ELNS_15FloatRoundStyleE2EfEENS1_15EpilogueDefaultEEEEEvvEEEEvNT_6ParamsE)
        /*0014*/ 	.word	0x00000000


	//----- nvinfo : EIATTR_MIN_STACK_SIZE
	.align		4
.L_17:
        /*0018*/ 	.byte	0x04, 0x12
        /*001a*/ 	.short	(.L_19 - .L_18)
	.align		4
.L_18:
        /*001c*/ 	.word	index@(_ZN7cutlass13device_kernelINS_4gemm6kernel13GemmUniversalIN4cute5tupleIJiiiiEEENS1_10collective13CollectiveMmaINS1_34MainloopSm90TmaGmmaWarpSpecializedILi4ENS5_IJNS4_1CILi1EEESB_SB_EEENS1_35KernelTmaWarpSpecializedCooperativeEEENS5_IJNSA_ILi128EEESF_NSA_ILi32EEEEEEfNS5_IJlSB_lEEEfSI_NS4_8TiledMMAINS4_8MMA_AtomIJNS4_4SM904GMMA30MMA_64x128x8_F32TF32TF32_SS_TNILNSM_7ScaleInE1ELSO_1EEEEEENS4_6LayoutINS5_IJNSA_ILi2EEESB_SB_EEENS5_IJSB_NSA_ILi0EEESU_EEEEENS5_IJNS4_10UnderscoreESX_SX_EEEEENS4_13SM90_TMA_LOADENS4_14ComposedLayoutINS4_7SwizzleILi3ELi4ELi3EEENS4_18smem_ptr_flag_bitsILi32EEENSR_INS5_IJNSA_ILi8EEESG_EEENS5_IJSG_SB_EEEEEEEvNS4_8identityES10_S1A_vS1B_EENS_8epilogue10collective6detail29Sm90TmaWarpSpecializedAdapterINS1E_15DefaultEpilogueIfSI_SI_NS1D_6thread17LinearCombinationIfLi1EffLNS1I_9ScaleType4KindE0ELNS_15FloatRoundStyleE2EfEENS1_15EpilogueDefaultEEEEEvvEEEEvNT_6ParamsE)
        /*0020*/ 	.word	0x00000000
.L_19:


//--------------------- .nv.compat                --------------------------
	.section	.nv.compat,"",@"SHT_CUDA_COMPAT_INFO"
	.align	4
        /*0000*/ 	.byte	0x02, 0x09, 0x01, 0x00, 0x02, 0x02, 0x04, 0x00, 0x02, 0x05, 0x05, 0x00, 0x03, 0x07, 0x01, 0x01
        /*0010*/ 	.byte	0x02, 0x03, 0x01, 0x00, 0x02, 0x06, 0x01, 0x00, 0x04, 0x0b, 0x08, 0x00, 0x00, 0x00, 0x00, 0x00
        /*0020*/ 	.byte	0x00, 0x00, 0x00, 0x00


//--------------------- .nv.info._ZN7cutlass13device_kernelINS_4gemm6kernel13GemmUniversalIN4cute5tupleIJiiiiEEENS1_10collective13CollectiveMmaINS1_34MainloopSm90TmaGmmaWarpSpecializedILi4ENS5_IJNS4_1CILi1EEESB_SB_EEENS1_35KernelTmaWarpSpecializedCooperativeEEENS5_IJNSA_ILi128EEESF_NSA_ILi32EEEEEEfNS5_IJlSB_lEEEfSI_NS4_8TiledMMAINS4_8MMA_AtomIJNS4_4SM904GMMA30MMA_64x128x8_F32TF32TF32_SS_TNILNSM_7ScaleInE1ELSO_1EEEEEENS4_6LayoutINS5_IJNSA_ILi2EEESB_SB_EEENS5_IJSB_NSA_ILi0EEESU_EEEEENS5_IJNS4_10UnderscoreESX_SX_EEEEENS4_13SM90_TMA_LOADENS4_14ComposedLayoutINS4_7SwizzleILi3ELi4ELi3EEENS4_18smem_ptr_flag_bitsILi32EEENSR_INS5_IJNSA_ILi8EEESG_EEENS5_IJSG_SB_EEEEEEEvNS4_8identityES10_S1A_vS1B_EENS_8epilogue10collective6detail29Sm90TmaWarpSpecializedAdapterINS1E_15DefaultEpilogueIfSI_SI_NS1D_6thread17LinearCombinationIfLi1EffLNS1I_9ScaleType4KindE0ELNS_15FloatRoundStyleE2EfEENS1_15EpilogueDefaultEEEEEvvEEEEvNT_6ParamsE --------------------------
	.section	.nv.info._ZN7cutlass13device_kernelINS_4gemm6kernel13GemmUniversalIN4cute5tupleIJiiiiEEENS1_10collective13CollectiveMmaINS1_34MainloopSm90TmaGmmaWarpSpecializedILi4ENS5_IJNS4_1CILi1EEESB_SB_EEENS1_35KernelTmaWarpSpecializedCooperativeEEENS5_IJNSA_ILi128EEESF_NSA_ILi32EEEEEEfNS5_IJlSB_lEEEfSI_NS4_8TiledMMAINS4_8MMA_AtomIJNS4_4SM904GMMA30MMA_64x128x8_F32TF32TF32_SS_TNILNSM_7ScaleInE1ELSO_1EEEEEENS4_6LayoutINS5_IJNSA_ILi2EEESB_SB_EEENS5_IJSB_NSA_ILi0EEESU_EEEEENS5_IJNS4_10UnderscoreESX_SX_EEEEENS4_13SM90_TMA_LOADENS4_14ComposedLayoutINS4_7SwizzleILi3ELi4ELi3EEENS4_18smem_ptr_flag_bitsILi32EEENSR_INS5_IJNSA_ILi8EEESG_EEENS5_IJSG_SB_EEEEEEEvNS4_8identityES10_S1A_vS1B_EENS_8epilogue10collective6detail29Sm90TmaWarpSpecializedAdapterINS1E_15DefaultEpilogueIfSI_SI_NS1D_6thread17LinearCombinationIfLi1EffLNS1I_9ScaleType4KindE0ELNS_15FloatRoundStyleE2EfEENS1_15EpilogueDefaultEEEEEvvEEEEvNT_6ParamsE,"",@"SHT_CUDA_INFO"
	.sectionflags	@""
	.align	4


	//----- nvinfo : EIATTR_CUDA_API_VERSION
	.align		4
        /*0000*/ 	.byte	0x04, 0x37
        /*0002*/ 	.short	(.L_21 - .L_20)
.L_20:
        /*0004*/ 	.word	0x00000082


	//----- nvinfo : EIATTR_KPARAM_INFO
	.align		4
.L_21:
        /*0008*/ 	.byte	0x04, 0x17
        /*000a*/ 	.short	(.L_23 - .L_22)
.L_22:
        /*000c*/ 	.word	0x00000000
        /*0010*/ 	.short	0x0000
        /*0012*/ 	.short	0x0070
        /*0014*/ 	.byte	0x00, 0xf0, 0x01, 0x10


	//----- nvinfo : EIATTR_SPARSE_MMA_MASK
	.align		4
.L_23:
        /*0018*/ 	.byte	0x03, 0x50
        /*001a*/ 	.short	0x0000


	//----- nvinfo : EIATTR_MAXREG_COUNT
	.align		4
        /*001c*/ 	.byte	0x03, 0x1b
        /*001e*/ 	.short	0x00a8


	//----- nvinfo : EIATTR_NUM_BARRIERS
	.align		4
        /*0020*/ 	.byte	0x02, 0x4c
        /*0022*/ 	.byte	0x01
	.zero		1


	//----- nvinfo : EIATTR_EXTERNS
	.align		4
        /*0024*/ 	.byte	0x04, 0x0f
        /*0026*/ 	.short	(.L_25 - .L_24)


	//   ....[0]....
	.align		4
.L_24:
        /*0028*/ 	.word	index@(__assertfail)


	//----- nvinfo : EIATTR_MERCURY_ISA_VERSION
	.align		4
.L_25:
        /*002c*/ 	.byte	0x03, 0x5f
        /*002e*/ 	.short	0x0101


	//----- nvinfo : EIATTR_INT_WARP_WIDE_INSTR_OFFSETS
	.align		4
        /*0030*/ 	.byte	0x04, 0x31
        /*0032*/ 	.short	(.L_27 - .L_26)


	//   ....[0]....
.L_26:
        /*0034*/ 	.word	0x000003b0


	//   ....[1]....
        /*0038*/ 	.word	0x000003c0


	//   ....[2]....
        /*003c*/ 	.word	0x000004e0


	//----- nvinfo : EIATTR_COOP_GROUP_MASK_REGIDS
	.align		4
.L_27:
        /*0040*/ 	.byte	0x04, 0x29
        /*0042*/ 	.short	(.L_29 - .L_28)


	//   ....[0]....
.L_28:
        /*0044*/ 	.word	0xffffffff


	//   ....[1]....
        /*0048*/ 	.word	0xffffffff


	//   ....[2]....
        /*004c*/ 	.word	0xffffffff


	//   ....[3]....
        /*0050*/ 	.word	0xffffffff


	//   ....[4]....
        /*0054*/ 	.word	0xffffffff


	//----- nvinfo : EIATTR_COOP_GROUP_INSTR_OFFSETS
	.align		4
.L_29:
        /*0058*/ 	.byte	0x04, 0x28
        /*005a*/ 	.short	(.L_31 - .L_30)


	//   ....[0]....
.L_30:
        /*005c*/ 	.word	0x00000060


	//   ....[1]....
        /*0060*/ 	.word	0x00000070


	//   ....[2]....
        /*0064*/ 	.word	0x00000130


	//   ....[3]....
        /*0068*/ 	.word	0x000002c0


	//   ....[4]....
        /*006c*/ 	.word	0x000011c0


	//----- nvinfo : EIATTR_REG_RECONFIG
	.align		4
.L_31:
        /*0070*/ 	.byte	0x01, 0x54
	.zero		2


	//----- nvinfo : EIATTR_SYSCALL_OFFSETS
	.align		4
        /*0074*/ 	.byte	0x04, 0x46
        /*0076*/ 	.short	(.L_33 - .L_32)


	//   ....[0]....
.L_32:
        /*0078*/ 	.word	0x000013b0


	//----- nvinfo : EIATTR_MBARRIER_INSTR_OFFSETS
	.align		4
.L_33:
        /*007c*/ 	.byte	0x04, 0x39
        /*007e*/ 	.short	(.L_35 - .L_34)


	//   ....[0]....
.L_34:
        /*0080*/ 	.word	0x00000230
        /*0084*/ 	.word	0x000000ff
        /*0088*/ 	.word	0x00000000
        /*008c*/ 	.short	0x0100
        /*008e*/ 	.byte	0x08
	.zero		1


	//   ....[1]....
        /*0090*/ 	.word	0x00000240
        /*0094*/ 	.word	0x000000ff
        /*0098*/ 	.word	0x00000020
        /*009c*/ 	.short	0x0100
        /*009e*/ 	.byte	0x08
	.zero		1


	//   ....[2]....
        /*00a0*/ 	.word	0x00000250
        /*00a4*/ 	.word	0x000000ff
        /*00a8*/ 	.word	0x00000008
        /*00ac*/ 	.short	0x0100
        /*00ae*/ 	.byte	0x08
	.zero		1


	//   ....[3]....
        /*00b0*/ 	.word	0x00000260
        /*00b4*/ 	.word	0x000000ff
        /*00b8*/ 	.word	0x00000028
        /*00bc*/ 	.short	0x0100
        /*00be*/ 	.byte	0x08
	.zero		1


	//   ....[4]....
        /*00c0*/ 	.word	0x00000270
        /*00c4*/ 	.word	0x000000ff
        /*00c8*/ 	.word	0x00000010
        /*00cc*/ 	.short	0x0100
        /*00ce*/ 	.byte	0x08
	.zero		1


	//   ....[5]....
        /*00d0*/ 	.word	0x00000280
        /*00d4*/ 	.word	0x000000ff
        /*00d8*/ 	.word	0x00000030
        /*00dc*/ 	.short	0x0100
        /*00de*/ 	.byte	0x08
	.zero		1


	//   ....[6]....
        /*00e0*/ 	.word	0x00000290
        /*00e4*/ 	.word	0x000000ff
        /*00e8*/ 	.word	0x00000018
        /*00ec*/ 	.short	0x0100
        /*00ee*/ 	.byte	0x08
	.zero		1


	//   ....[7]....
        /*00f0*/ 	.word	0x000002a0
        /*00f4*/ 	.word	0x000000ff
        /*00f8*/ 	.word	0x00000038
        /*00fc*/ 	.short	0x0100
        /*00fe*/ 	.byte	0x08
	.zero		1


	//   ....[8]....
        /*0100*/ 	.word	0x00000560
        /*0104*/ 	.word	0x000000ff
        /*0108*/ 	.word	0x00000050
        /*010c*/ 	.short	0x0100
        /*010e*/ 	.byte	0x08
	.zero		1


	//   ....[9]....
        /*0110*/ 	.word	0x000005c0
        /*0114*/ 	.word	0x000000ff
        /*0118*/ 	.word	0x00000058
        /*011c*/ 	.short	0x0100
        /*011e*/ 	.byte	0x08
	.zero		1


	//   ....[10]....
        /*0120*/ 	.word	0x00001430
        /*0124*/ 	.word	0x00000003
        /*0128*/ 	.word	0x00000000
        /*012c*/ 	.short	0x010a
        /*012e*/ 	.byte	0x3f
	.zero		1


	//   ....[11]....
        /*0130*/ 	.word	0x00001490
        /*0134*/ 	.word	0x00000003
        /*0138*/ 	.word	0x00000000
        /*013c*/ 	.short	0x010a
        /*013e*/ 	.byte	0x3f
	.zero		1


	//   ....[12]....
        /*0140*/ 	.word	0x000017e0
        /*0144*/ 	.word	0x000000ff
        /*0148*/ 	.word	0x00000000
        /*014c*/ 	.short	0x010a
        /*014e*/ 	.byte	0x07
	.zero		1


	//   ....[13]....
        /*0150*/ 	.word	0x00001820
        /*0154*/ 	.word	0x000000ff
        /*0158*/ 	.word	0x00000000
        /*015c*/ 	.short	0x010a
        /*015e*/ 	.byte	0x07
	.zero		1


	//   ....[14]....
        /*0160*/ 	.word	0x00001a80
        /*0164*/ 	.word	0x000000ff
        /*0168*/ 	.word	0x00000000
        /*016c*/ 	.short	0x0101
        /*016e*/ 	.byte	0x07
	.zero		1


	//   ....[15]....
        /*0170*/ 	.word	0x00001c40
        /*0174*/ 	.word	0x000000ff
        /*0178*/ 	.word	0x00000000
        /*017c*/ 	.short	0x0101
        /*017e*/ 	.byte	0x04
	.zero		1


	//   ....[16]....
        /*0180*/ 	.word	0x00006190
        /*0184*/ 	.word	0x0000000e
        /*0188*/ 	.word	0x00000020
        /*018c*/ 	.short	0x010a
        /*018e*/ 	.byte	0x3f
	.zero		1


	//   ....[17]....
        /*0190*/ 	.word	0x00006530
        /*0194*/ 	.word	0x00000005
        /*0198*/ 	.word	0x00000058
        /*019c*/ 	.short	0x0101
        /*019e*/ 	.byte	0x3f
	.zero		1


	//   ....[18]....
        /*01a0*/ 	.word	0x00006c40
        /*01a4*/ 	.word	0x00000007
        /*01a8*/ 	.word	0x00000000
        /*01ac*/ 	.short	0x010a
        /*01ae*/ 	.byte	0x3f
	.zero		1


	//   ....[19]....
        /*01b0*/ 	.word	0x00006cc0
        /*01b4*/ 	.word	0x00000008
        /*01b8*/ 	.word	0x00000000
        /*01bc*/ 	.short	0x010a
        /*01be*/ 	.byte	0x3f
	.zero		1


	//   ....[20]....
        /*01c0*/ 	.word	0x00006d50
        /*01c4*/ 	.word	0x0000000b
        /*01c8*/ 	.word	0x00000000
        /*01cc*/ 	.short	0x010a
        /*01ce*/ 	.byte	0x3f
	.zero		1


	//   ....[21]....
        /*01d0*/ 	.word	0x00006de0
        /*01d4*/ 	.word	0x00000003
        /*01d8*/ 	.word	0x00000000
        /*01dc*/ 	.short	0x010a
        /*01de*/ 	.byte	0x3f
	.zero		1


	//   ....[22]....
        /*01e0*/ 	.word	0x00006e40
        /*01e4*/ 	.word	0x00000003
        /*01e8*/ 	.word	0x00000000
        /*01ec*/ 	.short	0x010a
        /*01ee*/ 	.byte	0x3f
	.zero		1


	//   ....[23]....
        /*01f0*/ 	.word	0x00006ea0
        /*01f4*/ 	.word	0x00000004
        /*01f8*/ 	.word	0x00000000
        /*01fc*/ 	.short	0x010a
        /*01fe*/ 	.byte	0x3f
	.zero		1


	//   ....[24]....
        /*0200*/ 	.word	0x00006f70
        /*0204*/ 	.word	0x0000000e
        /*0208*/ 	.word	0x00000020
        /*020c*/ 	.short	0x010a
        /*020e*/ 	.byte	0x3f
	.zero		1


	//   ....[25]....
        /*0210*/ 	.word	0x00007040
        /*0214*/ 	.word	0x00000007
        /*0218*/ 	.word	0x00000000
        /*021c*/ 	.short	0x010a
        /*021e*/ 	.byte	0x3f
	.zero		1


	//   ....[26]....
        /*0220*/ 	.word	0x00007090
        /*0224*/ 	.word	0x00000008
        /*0228*/ 	.word	0x00000000
        /*022c*/ 	.short	0x010a
        /*022e*/ 	.byte	0x3f
	.zero		1


	//   ....[27]....
        /*0230*/ 	.word	0x000070e0
        /*0234*/ 	.word	0x0000000b
        /*0238*/ 	.word	0x00000000
        /*023c*/ 	.short	0x010a
        /*023e*/ 	.byte	0x3f
	.zero		1


	//----- nvinfo : EIATTR_NUM_MBARRIERS
	.align		4
.L_35:
        /*0240*/ 	.byte	0x03, 0x38
        /*0242*/ 	.short	0x000a


	//----- nvinfo : EIATTR_EXIT_INSTR_OFFSETS
	.align		4
        /*0244*/ 	.byte	0x04, 0x1c
        /*0246*/ 	.short	(.L_37 - .L_36)


	//   ....[0]....
.L_36:
        /*0248*/ 	.word	0x00000660


	//   ....[1]....
        /*024c*/ 	.word	0x00000f20


	//   ....[2]....
        /*0250*/ 	.word	0x00005870


	//   ....[3]....
        /*0254*/ 	.word	0x00005ea0


	//   ....[4]....
        /*0258*/ 	.word	0x00006e30


	//----- nvinfo : EIATTR_MAX_THREADS
	.align		4
.L_37:
        /*025c*/ 	.byte	0x04, 0x05
        /*025e*/ 	.short	(.L_39 - .L_38)
.L_38:
        /*0260*/ 	.word	0x00000180
        /*0264*/ 	.word	0x00000001
        /*0268*/ 	.word	0x00000001


	//----- nvinfo : EIATTR_CRS_STACK_SIZE
	.align		4
.L_39:
        /*026c*/ 	.byte	0x04, 0x1e
        /*026e*/ 	.short	(.L_41 - .L_40)
.L_40:
        /*0270*/ 	.word	0x00000000


	//----- nvinfo : EIATTR_CBANK_PARAM_SIZE
	.align		4
.L_41:
        /*0274*/ 	.byte	0x03, 0x19
        /*0276*/ 	.short	0x0470


	//----- nvinfo : EIATTR_PARAM_CBANK
	.align		4
        /*0278*/ 	.byte	0x04, 0x0a
        /*027a*/ 	.short	(.L_43 - .L_42)
	.align		4
.L_42:
        /*027c*/ 	.word	index@(.nv.constant0._ZN7cutlass13device_kernelINS_4gemm6kernel13GemmUniversalIN4cute5tupleIJiiiiEEENS1_10collective13CollectiveMmaINS1_34MainloopSm90TmaGmmaWarpSpecializedILi4ENS5_IJNS4_1CILi1EEESB_SB_EEENS1_35KernelTmaWarpSpecializedCooperativeEEENS5_IJNSA_ILi128EEESF_NSA_ILi32EEEEEEfNS5_IJlSB_lEEEfSI_NS4_8TiledMMAINS4_8MMA_AtomIJNS4_4SM904GMMA30MMA_64x128x8_F32TF32TF32_SS_TNILNSM_7ScaleInE1ELSO_1EEEEEENS4_6LayoutINS5_IJNSA_ILi2EEESB_SB_EEENS5_IJSB_NSA_ILi0EEESU_EEEEENS5_IJNS4_10UnderscoreESX_SX_EEEEENS4_13SM90_TMA_LOADENS4_14ComposedLayoutINS4_7SwizzleILi3ELi4ELi3EEENS4_18smem_ptr_flag_bitsILi32EEENSR_INS5_IJNSA_ILi8EEESG_EEENS5_IJSG_SB_EEEEEEEvNS4_8identityES10_S1A_vS1B_EENS_8epilogue10collective6detail29Sm90TmaWarpSpecializedAdapterINS1E_15DefaultEpilogueIfSI_SI_NS1D_6thread17LinearCombinationIfLi1EffLNS1I_9ScaleType4KindE0ELNS_15FloatRoundStyleE2EfEENS1_15EpilogueDefaultEEEEEvvEEEEvNT_6ParamsE)
        /*0280*/ 	.short	0x0210
        /*0282*/ 	.short	0x0470


	//----- nvinfo : EIATTR_SW_WAR
	.align		4
.L_43:
        /*0284*/ 	.byte	0x04, 0x36
        /*0286*/ 	.short	(.L_45 - .L_44)
.L_44:
        /*0288*/ 	.word	0x00000008
.L_45:


//--------------------- .nv.callgraph             --------------------------
	.section	.nv.callgraph,"",@"SHT_CUDA_CALLGRAPH"
	.align	4
	.sectionentsize	8
	.align		4
        /*0000*/ 	.word	0x00000000
	.align		4
        /*0004*/ 	.word	0xffffffff
	.align		4
        /*0008*/ 	.word	index@(_ZN7cutlass13device_kernelINS_4gemm6kernel13GemmUniversalIN4cute5tupleIJiiiiEEENS1_10collective13CollectiveMmaINS1_34MainloopSm90TmaGmmaWarpSpecializedILi4ENS5_IJNS4_1CILi1EEESB_SB_EEENS1_35KernelTmaWarpSpecializedCooperativeEEENS5_IJNSA_ILi128EEESF_NSA_ILi32EEEEEEfNS5_IJlSB_lEEEfSI_NS4_8TiledMMAINS4_8MMA_AtomIJNS4_4SM904GMMA30MMA_64x128x8_F32TF32TF32_SS_TNILNSM_7ScaleInE1ELSO_1EEEEEENS4_6LayoutINS5_IJNSA_ILi2EEESB_SB_EEENS5_IJSB_NSA_ILi0EEESU_EEEEENS5_IJNS4_10UnderscoreESX_SX_EEEEENS4_13SM90_TMA_LOADENS4_14ComposedLayoutINS4_7SwizzleILi3ELi4ELi3EEENS4_18smem_ptr_flag_bitsILi32EEENSR_INS5_IJNSA_ILi8EEESG_EEENS5_IJSG_SB_EEEEEEEvNS4_8identityES10_S1A_vS1B_EENS_8epilogue10collective6detail29Sm90TmaWarpSpecializedAdapterINS1E_15DefaultEpilogueIfSI_SI_NS1D_6thread17LinearCombinationIfLi1EffLNS1I_9ScaleType4KindE0ELNS_15FloatRoundStyleE2EfEENS1_15EpilogueDefaultEEEEEvvEEEEvNT_6ParamsE)
	.align		4
        /*000c*/ 	.word	index@(__assertfail)
	.align		4
        /*0010*/ 	.word	0x00000000
	.align		4
        /*0014*/ 	.word	0xfffffffe
	.align		4
        /*0018*/ 	.word	0x00000000
	.align		4
        /*001c*/ 	.word	0xfffffffd
	.align		4
        /*0020*/ 	.word	0x00000000
	.align		4
        /*0024*/ 	.word	0xfffffffc


//--------------------- .nv.constant4             --------------------------
	.section	.nv.constant4,"a",@progbits
	.align	8
	.align		8
.nv.constant4:
        /*0000*/ 	.dword	__assertfail
	.align		8
        /*0008*/ 	.dword	__unnamed_1
	.align		8
        /*0010*/ 	.dword	_ZN40_INTERNAL_a3a6dcf9_4_k_cu_c666e129_205684cuda3std3__45__cpo5beginE
	.align		8
        /*0018*/ 	.dword	_ZN40_INTERNAL_a3a6dcf9_4_k_cu_c666e129_205684cuda3std3__45__cpo3endE
	.align		8
        /*0020*/ 	.dword	_ZN40_INTERNAL_a3a6dcf9_4_k_cu_c666e129_205684cuda3std3__45__cpo6cbeginE
	.align		8
        /*0028*/ 	.dword	_ZN40_INTERNAL_a3a6dcf9_4_k_cu_c666e129_205684cuda3std3__45__cpo4cendE
	.align		8
        /*0030*/ 	.dword	_ZN40_INTERNAL_a3a6dcf9_4_k_cu_c666e129_205684cuda3std3__442_GLOBAL__N__a3a6dcf9_4_k_cu_c666e129_205686ignoreE
	.align		8
        /*0038*/ 	.dword	_ZN40_INTERNAL_a3a6dcf9_4_k_cu_c666e129_205684cuda3std3__419piecewise_constructE
	.align		8
        /*0040*/ 	.dword	_ZN40_INTERNAL_a3a6dcf9_4_k_cu_c666e129_205684cuda3std3__48in_placeE
	.align		8
        /*0048*/ 	.dword	_ZN40_INTERNAL_a3a6dcf9_4_k_cu_c666e129_205684cuda3std6ranges3__45__cpo4swapE
	.align		8
        /*0050*/ 	.dword	_ZN40_INTERNAL_a3a6dcf9_4_k_cu_c666e129_205684cuda3std6ranges3__45__cpo9iter_moveE
	.align		8
        /*0058*/ 	.dword	_ZN40_INTERNAL_a3a6dcf9_4_k_cu_c666e129_205684cute7productE
	.align		8
        /*0060*/ 	.dword	_ZN40_INTERNAL_a3a6dcf9_4_k_cu_c666e129_205684cute1_E
	.align		8
        /*0068*/ 	.dword	$str$22
	.align		8
        /*0070*/ 	.dword	$str$23


//--------------------- .text._ZN7cutlass13device_kernelINS_4gemm6kernel13GemmUniversalIN4cute5tupleIJiiiiEEENS1_10collective13CollectiveMmaINS1_34MainloopSm90TmaGmmaWarpSpecializedILi4ENS5_IJNS4_1CILi1EEESB_SB_EEENS1_35KernelTmaWarpSpecializedCooperativeEEENS5_IJNSA_ILi128EEESF_NSA_ILi32EEEEEEfNS5_IJlSB_lEEEfSI_NS4_8TiledMMAINS4_8MMA_AtomIJNS4_4SM904GMMA30MMA_64x128x8_F32TF32TF32_SS_TNILNSM_7ScaleInE1ELSO_1EEEEEENS4_6LayoutINS5_IJNSA_ILi2EEESB_SB_EEENS5_IJSB_NSA_ILi0EEESU_EEEEENS5_IJNS4_10UnderscoreESX_SX_EEEEENS4_13SM90_TMA_LOADENS4_14ComposedLayoutINS4_7SwizzleILi3ELi4ELi3EEENS4_18smem_ptr_flag_bitsILi32EEENSR_INS5_IJNSA_ILi8EEESG_EEENS5_IJSG_SB_EEEEEEEvNS4_8identityES10_S1A_vS1B_EENS_8epilogue10collective6detail29Sm90TmaWarpSpecializedAdapterINS1E_15DefaultEpilogueIfSI_SI_NS1D_6thread17LinearCombinationIfLi1EffLNS1I_9ScaleType4KindE0ELNS_15FloatRoundStyleE2EfEENS1_15EpilogueDefaultEEEEEvvEEEEvNT_6ParamsE --------------------------
	.section	.text._ZN7cutlass13device_kernelINS_4gemm6kernel13GemmUniversalIN4cute5tupleIJiiiiEEENS1_10collective13CollectiveMmaINS1_34MainloopSm90TmaGmmaWarpSpecializedILi4ENS5_IJNS4_1CILi1EEESB_SB_EEENS1_35KernelTmaWarpSpecializedCooperativeEEENS5_IJNSA_ILi128EEESF_NSA_ILi32EEEEEEfNS5_IJlSB_lEEEfSI_NS4_8TiledMMAINS4_8MMA_AtomIJNS4_4SM904GMMA30MMA_64x128x8_F32TF32TF32_SS_TNILNSM_7ScaleInE1ELSO_1EEEEEENS4_6LayoutINS5_IJNSA_ILi2EEESB_SB_EEENS5_IJSB_NSA_ILi0EEESU_EEEEENS5_IJNS4_10UnderscoreESX_SX_EEEEENS4_13SM90_TMA_LOADENS4_14ComposedLayoutINS4_7SwizzleILi3ELi4ELi3EEENS4_18smem_ptr_flag_bitsILi32EEENSR_INS5_IJNSA_ILi8EEESG_EEENS5_IJSG_SB_EEEEEEEvNS4_8identityES10_S1A_vS1B_EENS_8epilogue10collective6detail29Sm90TmaWarpSpecializedAdapterINS1E_15DefaultEpilogueIfSI_SI_NS1D_6thread17LinearCombinationIfLi1EffLNS1I_9ScaleType4KindE0ELNS_15FloatRoundStyleE2EfEENS1_15EpilogueDefaultEEEEEvvEEEEvNT_6ParamsE,"ax",@progbits
	.align	128
.text._ZN7cutlass13device_kernelINS_4gemm6kernel13GemmUniversalIN4cute5tupleIJiiiiEEENS1_10collective13CollectiveMmaINS1_34MainloopSm90TmaGmmaWarpSpecializedILi4ENS5_IJNS4_1CILi1EEESB_SB_EEENS1_35KernelTmaWarpSpecializedCooperativeEEENS5_IJNSA_ILi128EEESF_NSA_ILi32EEEEEEfNS5_IJlSB_lEEEfSI_NS4_8TiledMMAINS4_8MMA_AtomIJNS4_4SM904GMMA30MMA_64x128x8_F32TF32TF32_SS_TNILNSM_7ScaleInE1ELSO_1EEEEEENS4_6LayoutINS5_IJNSA_ILi2EEESB_SB_EEENS5_IJSB_NSA_ILi0EEESU_EEEEENS5_IJNS4_10UnderscoreESX_SX_EEEEENS4_13SM90_TMA_LOADENS4_14ComposedLayoutINS4_7SwizzleILi3ELi4ELi3EEENS4_18smem_ptr_flag_bitsILi32EEENSR_INS5_IJNSA_ILi8EEESG_EEENS5_IJSG_SB_EEEEEEEvNS4_8identityES10_S1A_vS1B_EENS_8epilogue10collective6detail29Sm90TmaWarpSpecializedAdapterINS1E_15DefaultEpilogueIfSI_SI_NS1D_6thread17LinearCombinationIfLi1EffLNS1I_9ScaleType4KindE0ELNS_15FloatRoundStyleE2EfEENS1_15EpilogueDefaultEEEEEvvEEEEvNT_6ParamsE:
        .type           _ZN7cutlass13device_kernelINS_4gemm6kernel13GemmUniversalIN4cute5tupleIJiiiiEEENS1_10collective13CollectiveMmaINS1_34MainloopSm90TmaGmmaWarpSpecializedILi4ENS5_IJNS4_1CILi1EEESB_SB_EEENS1_35KernelTmaWarpSpecializedCooperativeEEENS5_IJNSA_ILi128EEESF_NSA_ILi32EEEEEEfNS5_IJlSB_lEEEfSI_NS4_8TiledMMAINS4_8MMA_AtomIJNS4_4SM904GMMA30MMA_64x128x8_F32TF32TF32_SS_TNILNSM_7ScaleInE1ELSO_1EEEEEENS4_6LayoutINS5_IJNSA_ILi2EEESB_SB_EEENS5_IJSB_NSA_ILi0EEESU_EEEEENS5_IJNS4_10UnderscoreESX_SX_EEEEENS4_13SM90_TMA_LOADENS4_14ComposedLayoutINS4_7SwizzleILi3ELi4ELi3EEENS4_18smem_ptr_flag_bitsILi32EEENSR_INS5_IJNSA_ILi8EEESG_EEENS5_IJSG_SB_EEEEEEEvNS4_8identityES10_S1A_vS1B_EENS_8epilogue10collective6detail29Sm90TmaWarpSpecializedAdapterINS1E_15DefaultEpilogueIfSI_SI_NS1D_6thread17LinearCombinationIfLi1EffLNS1I_9ScaleType4KindE0ELNS_15FloatRoundStyleE2EfEENS1_15EpilogueDefaultEEEEEvvEEEEvNT_6ParamsE,@function
        .size           _ZN7cutlass13device_kernelINS_4gemm6kernel13GemmUniversalIN4cute5tupleIJiiiiEEENS1_10collective13CollectiveMmaINS1_34MainloopSm90TmaGmmaWarpSpecializedILi4ENS5_IJNS4_1CILi1EEESB_SB_EEENS1_35KernelTmaWarpSpecializedCooperativeEEENS5_IJNSA_ILi128EEESF_NSA_ILi32EEEEEEfNS5_IJlSB_lEEEfSI_NS4_8TiledMMAINS4_8MMA_AtomIJNS4_4SM904GMMA30MMA_64x128x8_F32TF32TF32_SS_TNILNSM_7ScaleInE1ELSO_1EEEEEENS4_6LayoutINS5_IJNSA_ILi2EEESB_SB_EEENS5_IJSB_NSA_ILi0EEESU_EEEEENS5_IJNS4_10UnderscoreESX_SX_EEEEENS4_13SM90_TMA_LOADENS4_14ComposedLayoutINS4_7SwizzleILi3ELi4ELi3EEENS4_18smem_ptr_flag_bitsILi32EEENSR_INS5_IJNSA_ILi8EEESG_EEENS5_IJSG_SB_EEEEEEEvNS4_8identityES10_S1A_vS1B_EENS_8epilogue10collective6detail29Sm90TmaWarpSpecializedAdapterINS1E_15DefaultEpilogueIfSI_SI_NS1D_6thread17LinearCombinationIfLi1EffLNS1I_9ScaleType4KindE0ELNS_15FloatRoundStyleE2EfEENS1_15EpilogueDefaultEEEEEvvEEEEvNT_6ParamsE,(.L_x_194 - _ZN7cutlass13device_kernelINS_4gemm6kernel13GemmUniversalIN4cute5tupleIJiiiiEEENS1_10collective13CollectiveMmaINS1_34MainloopSm90TmaGmmaWarpSpecializedILi4ENS5_IJNS4_1CILi1EEESB_SB_EEENS1_35KernelTmaWarpSpecializedCooperativeEEENS5_IJNSA_ILi128EEESF_NSA_ILi32EEEEEEfNS5_IJlSB_lEEEfSI_NS4_8TiledMMAINS4_8MMA_AtomIJNS4_4SM904GMMA30MMA_64x128x8_F32TF32TF32_SS_TNILNSM_7ScaleInE1ELSO_1EEEEEENS4_6LayoutINS5_IJNSA_ILi2EEESB_SB_EEENS5_IJSB_NSA_ILi0EEESU_EEEEENS5_IJNS4_10UnderscoreESX_SX_EEEEENS4_13SM90_TMA_LOADENS4_14ComposedLayoutINS4_7SwizzleILi3ELi4ELi3EEENS4_18smem_ptr_flag_bitsILi32EEENSR_INS5_IJNSA_ILi8EEESG_EEENS5_IJSG_SB_EEEEEEEvNS4_8identityES10_S1A_vS1B_EENS_8epilogue10collective6detail29Sm90TmaWarpSpecializedAdapterINS1E_15DefaultEpilogueIfSI_SI_NS1D_6thread17LinearCombinationIfLi1EffLNS1I_9ScaleType4KindE0ELNS_15FloatRoundStyleE2EfEENS1_15EpilogueDefaultEEEEEvvEEEEvNT_6ParamsE)
        .other          _ZN7cutlass13device_kernelINS_4gemm6kernel13GemmUniversalIN4cute5tupleIJiiiiEEENS1_10collective13CollectiveMmaINS1_34MainloopSm90TmaGmmaWarpSpecializedILi4ENS5_IJNS4_1CILi1EEESB_SB_EEENS1_35KernelTmaWarpSpecializedCooperativeEEENS5_IJNSA_ILi128EEESF_NSA_ILi32EEEEEEfNS5_IJlSB_lEEEfSI_NS4_8TiledMMAINS4_8MMA_AtomIJNS4_4SM904GMMA30MMA_64x128x8_F32TF32TF32_SS_TNILNSM_7ScaleInE1ELSO_1EEEEEENS4_6LayoutINS5_IJNSA_ILi2EEESB_SB_EEENS5_IJSB_NSA_ILi0EEESU_EEEEENS5_IJNS4_10UnderscoreESX_SX_EEEEENS4_13SM90_TMA_LOADENS4_14ComposedLayoutINS4_7SwizzleILi3ELi4ELi3EEENS4_18smem_ptr_flag_bitsILi32EEENSR_INS5_IJNSA_ILi8EEESG_EEENS5_IJSG_SB_EEEEEEEvNS4_8identityES10_S1A_vS1B_EENS_8epilogue10collective6detail29Sm90TmaWarpSpecializedAdapterINS1E_15DefaultEpilogueIfSI_SI_NS1D_6thread17LinearCombinationIfLi1EffLNS1I_9ScaleType4KindE0ELNS_15FloatRoundStyleE2EfEENS1_15EpilogueDefaultEEEEEvvEEEEvNT_6ParamsE,@"STO_CUDA_ENTRY STV_DEFAULT"
_ZN7cutlass13device_kernelINS_4gemm6kernel13GemmUniversalIN4cute5tupleIJiiiiEEENS1_10collective13CollectiveMmaINS1_34MainloopSm90TmaGmmaWarpSpecializedILi4ENS5_IJNS4_1CILi1EEESB_SB_EEENS1_35KernelTmaWarpSpecializedCooperativeEEENS5_IJNSA_ILi128EEESF_NSA_ILi32EEEEEEfNS5_IJlSB_lEEEfSI_NS4_8TiledMMAINS4_8MMA_AtomIJNS4_4SM904GMMA30MMA_64x128x8_F32TF32TF32_SS_TNILNSM_7ScaleInE1ELSO_1EEEEEENS4_6LayoutINS5_IJNSA_ILi2EEESB_SB_EEENS5_IJSB_NSA_ILi0EEESU_EEEEENS5_IJNS4_10UnderscoreESX_SX_EEEEENS4_13SM90_TMA_LOADENS4_14ComposedLayoutINS4_7SwizzleILi3ELi4ELi3EEENS4_18smem_ptr_flag_bitsILi32EEENSR_INS5_IJNSA_ILi8EEESG_EEENS5_IJSG_SB_EEEEEEEvNS4_8identityES10_S1A_vS1B_EENS_8epilogue10collective6detail29Sm90TmaWarpSpecializedAdapterINS1E_15DefaultEpilogueIfSI_SI_NS1D_6thread17LinearCombinationIfLi1EffLNS1I_9ScaleType4KindE0ELNS_15FloatRoundStyleE2EfEENS1_15EpilogueDefaultEEEEEvvEEEEvNT_6ParamsE:
[----:B------:R-:W0:Y:S01]  /*0000*/  LDC R1, c[0x0][0x28] ;  /* 0x00000a00ff017b82 */ /* 0x000e220000000800 */
[----:B------:R-:W1:Y:S01]  /*0010*/  S2R R4, SR_TID.X ;  /* 0x0000000000047919 */ /* 0x000e620000002100 */
[----:B------:R-:W-:Y:S01]  /*0020*/  ELECT P0, URZ, PT ;  /* 0x00000000003f782f */ /* 0x000fe20003800000 */
[----:B------:R-:W-:Y:S01]  /*0030*/  BSSY B0, `(.L_x_0) ;  /* 0x000000f000007945 */ /* 0x000fe20003800000 */
[--C-:B-1----:R-:W-:Y:S02]  /*0040*/  SHF.R.U32.HI R0, RZ, 0x5, R4.reuse ;  /* 0x00000005ff007819 */ /* 0x102fe40000011604 */
[----:B------:R-:W-:-:S03]  /*0050*/  SHF.R.U32.HI R14, RZ, 0x7, R4 ;  /* 0x00000007ff0e7819 */ /* 0x000fc60000011604 */
[----:B------:R-:W1:Y:S04]  /*0060*/  SHFL.IDX PT, R5, R0, RZ, 0x1f ;  /* 0x00001fff00057589 */ /* 0x000e6800000e0000 */
[----:B------:R2:W3:Y:S01]  /*0070*/  SHFL.IDX PT, R10, R14, RZ, 0x1f ;  /* 0x00001fff0e0a7589 */ /* 0x0004e200000e0000 */
[----:B-1----:R-:W-:-:S13]  /*0080*/  ISETP.NE.OR P0, PT, R5, RZ, !P0 ;  /* 0x000000ff0500720c */ /* 0x002fda0004705670 */
[----:B0-23--:R-:W-:Y:S05]  /*0090*/  @P0 BRA `(.L_x_1) ;  /* 0x0000000000200947 */ /* 0x00dfea0003800000 */
[----:B------:R-:W-:Y:S02]  /*00a0*/  ULDC.64 UR4, c[0x0][0x198] ;  /* 0x0000660000047ab9 */ /* 0x000fe40000000a00 */
[----:B------:R-:W-:Y:S02]  /*00b0*/  UIADD3 UR6, UP0, UR4, 0xf0, URZ ;  /* 0x000000f004067890 */ /* 0x000fe4000ff1e03f */
[----:B------:R-:W-:Y:S02]  /*00c0*/  UIADD3 UR4, UP1, UR4, 0x1f0, URZ ;  /* 0x000001f004047890 */ /* 0x000fe4000ff3e03f */
[----:B------:R-:W-:Y:S02]  /*00d0*/  UIADD3.X UR7, URZ, UR5, URZ, UP0, !UPT ;  /* 0x000000053f077290 */ /* 0x000fe400087fe43f */
[----:B------:R-:W-:-:S07]  /*00e0*/  UIADD3.X UR5, URZ, UR5, URZ, UP1, !UPT ;  /* 0x000000053f057290 */ /* 0x000fce0008ffe43f */
[----:B------:R0:W-:Y:S02]  /*00f0*/  UTMACCTL.PF [UR6] ;  /* 0x00000000060079b9 */ /* 0x0001e40008040000 */
[----:B------:R0:W-:Y:S02]  /*0100*/  UTMACCTL.PF [UR4] ;  /* 0x00000000040079b9 */ /* 0x0001e40008040000 */
[----:B0-----:R-:W-:Y:S01]  /*0110*/  NOP ;  /* 0x0000000000007918 */ /* 0x001fe20000000000 */
.L_x_1:
[----:B------:R-:W-:Y:S05]  /*0120*/  BSYNC B0 ;  /* 0x0000000000007941 */ /* 0x000fea0003800000 */
.L_x_0:
[----:B------:R-:W0:Y:S02]  /*0130*/  SHFL.IDX PT, R2, R0, RZ, 0x1f ;  /* 0x00001fff00027589 */ /* 0x000e2400000e0000 */
[----:B0-----:R-:W-:-:S13]  /*0140*/  ISETP.NE.AND P0, PT, R2, RZ, PT ;  /* 0x000000ff0200720c */ /* 0x001fda0003f05270 */
[----:B------:R-:W-:Y:S05]  /*0150*/  @P0 BRA `(.L_x_2) ;  /* 0x0000000000580947 */ /* 0x000fea0003800000 */
[----:B------:R-:W0:Y:S01]  /*0160*/  S2UR UR8, SR_CgaCtaId ;  /* 0x00000000000879c3 */ /* 0x000e220000008800 */
[----:B------:R-:W-:Y:S01]  /*0170*/  UMOV UR4, 0x400 ;  /* 0x0000040000047882 */ /* 0x000fe20000000000 */
[----:B------:R-:W-:Y:S01]  /*0180*/  UMOV UR5, 0x1 ;  /* 0x0000000100057882 */ /* 0x000fe20000000000 */
[----:B------:R-:W-:Y:S01]  /*0190*/  UMOV UR6, 0x100 ;  /* 0x0000010000067882 */ /* 0x000fe20000000000 */
[----:B------:R-:W-:Y:S01]  /*01a0*/  ELECT P0, URZ, PT ;  /* 0x00000000003f782f */ /* 0x000fe20003800000 */
[----:B------:R-:W-:-:S04]  /*01b0*/  UIADD3 UR6, -UR6, 0x100000, URZ ;  /* 0x0010000006067890 */ /* 0x000fc8000fffe13f */
[----:B------:R-:W-:Y:S02]  /*01c0*/  USHF.L.U32 UR7, UR6, 0xb, URZ ;  /* 0x0000000b06077899 */ /* 0x000fe4000800063f */
[----:B------:R-:W-:Y:S02]  /*01d0*/  USHF.L.U32 UR6, UR6, 0x1, URZ ;  /* 0x0000000106067899 */ /* 0x000fe4000800063f */
[----:B0-----:R-:W-:Y:S02]  /*01e0*/  ULEA UR8, UR8, UR4, 0x18 ;  /* 0x0000000408087291 */ /* 0x001fe4000f8ec03f */
[----:B------:R-:W-:-:S04]  /*01f0*/  UIADD3 UR4, -UR5, 0x100000, URZ ;  /* 0x0010000005047890 */ /* 0x000fc8000fffe13f */
[----:B------:R-:W-:Y:S02]  /*0200*/  USHF.L.U32 UR5, UR4, 0xb, URZ ;  /* 0x0000000b04057899 */ /* 0x000fe4000800063f */
[----:B------:R-:W-:Y:S01]  /*0210*/  USHF.L.U32 UR4, UR4, 0x1, URZ ;  /* 0x0000000104047899 */ /* 0x000fe2000800063f */
[----:B------:R-:W0:Y:S11]  /*0220*/  FENCE.VIEW.ASYNC.S ;  /* 0x00000000000073c6 */ /* 0x000e360000000000 */
[----:B0-----:R0:W1:Y:S01]  /*0230*/  SYNCS.EXCH.64 URZ, [UR8], UR4 ;  /* 0x00000004083f75b2 */ /* 0x0010620008000100 */
[----:B------:R0:W2:Y:S01]  /*0240*/  SYNCS.EXCH.64 URZ, [UR8+0x20], UR6 ;  /* 0x00002006083f75b2 */ /* 0x0000a20008000100 */
[----:B------:R0:W3:Y:S01]  /*0250*/  SYNCS.EXCH.64 URZ, [UR8+0x8], UR4 ;  /* 0x00000804083f75b2 */ /* 0x0000e20008000100 */
[----:B------:R0:W4:Y:S01]  /*0260*/  SYNCS.EXCH.64 URZ, [UR8+0x28], UR6 ;  /* 0x00002806083f75b2 */ /* 0x0001220008000100 */
[----:B------:R0:W0:Y:S01]  /*0270*/  SYNCS.EXCH.64 URZ, [UR8+0x10], UR4 ;  /* 0x00001004083f75b2 */ /* 0x0000220008000100 */
[----:B------:R0:W0:Y:S01]  /*0280*/  SYNCS.EXCH.64 URZ, [UR8+0x30], UR6 ;  /* 0x00003006083f75b2 */ /* 0x0000220008000100 */
[----:B------:R0:W0:Y:S01]  /*0290*/  SYNCS.EXCH.64 URZ, [UR8+0x18], UR4 ;  /* 0x00001804083f75b2 */ /* 0x0000220008000100 */
[----:B------:R0:W0:Y:S01]  /*02a0*/  SYNCS.EXCH.64 URZ, [UR8+0x38], UR6 ;  /* 0x00003806083f75b2 */ /* 0x0000220008000100 */
[----:B------:R-:W-:Y:S01]  /*02b0*/  NOP ;  /* 0x0000000000007918 */ /* 0x000fe20000000000 */
.L_x_2:
[----:B------:R-:W5:Y:S01]  /*02c0*/  SHFL.IDX PT, R0, R0, RZ, 0x1f ;  /* 0x00001fff00007589 */ /* 0x000f6200000e0000 */
[----:B------:R-:W-:Y:S01]  /*02d0*/  ELECT P0, URZ, PT ;  /* 0x00000000003f782f */ /* 0x000fe20003800000 */
[----:B------:R-:W1:Y:S01]  /*02e0*/  LDC R2, c[0x0][0x65c] ;  /* 0x00019700ff027b82 */ /* 0x000e620000000800 */
[----:B0-----:R-:W-:Y:S01]  /*02f0*/  UMOV UR4, 0x20 ;  /* 0x0000002000047882 */ /* 0x001fe20000000000 */
[----:B------:R-:W0:Y:S01]  /*0300*/  S2R R3, SR_CTAID.Y ;  /* 0x0000000000037919 */ /* 0x000e220000002600 */
[----:B------:R-:W-:Y:S01]  /*0310*/  NOP ;  /* 0x0000000000007918 */ /* 0x000fe20000000000 */
[----:B------:R-:W-:Y:S01]  /*0320*/  ISETP.NE.AND P2, PT, R10, RZ, PT ;  /* 0x000000ff0a00720c */ /* 0x000fe20003f45270 */
[----:B------:R-:W-:Y:S01]  /*0330*/  NOP ;  /* 0x0000000000007918 */ /* 0x000fe20000000000 */
[----:B------:R-:W2:Y:S01]  /*0340*/  S2R R6, SR_CTAID.X ;  /* 0x0000000000067919 */ /* 0x000ea20000002500 */
[----:B------:R-:W-:Y:S01]  /*0350*/  IMAD.MOV.U32 R7, RZ, RZ, RZ ;  /* 0x000000ffff077224 */ /* 0x000fe200078e00ff */
[----:B-----5:R-:W-:-:S02]  /*0360*/  ISETP.NE.OR P0, PT, R0, RZ, !P0 ;  /* 0x000000ff0000720c */ /* 0x020fc40004705670 */
[----:B-1----:R-:W-:-:S04]  /*0370*/  ISETP.NE.AND P3, PT, R2, 0x1, PT ;  /* 0x000000010200780c */ /* 0x002fc80003f65270 */
[----:B------:R-:W-:Y:S02]  /*0380*/  P2R R0, PR, RZ, 0x8 ;  /* 0x00000008ff007803 */ /* 0x000fe40000000000 */
[----:B------:R-:W-:-:S04]  /*0390*/  SHF.R.S32.HI R0, RZ, 0x1f, R5 ;  /* 0x0000001fff007819 */ /* 0x000fc80000011405 */
[----:B------:R-:W-:Y:S01]  /*03a0*/  LEA.HI R0, R0, R5, RZ, 0x2 ;  /* 0x0000000500007211 */ /* 0x000fe200078f10ff */
[----:B------:R-:W-:Y:S01]  /*03b0*/  VOTEU.ALL UP0, P0 ;  /* 0x00000000003f7886 */ /* 0x000fe20000000000 */
[----:B------:R-:W-:Y:S01]  /*03c0*/  VOTEU.ALL UP1, P0 ;  /* 0x00000000003f7886 */ /* 0x000fe20000020000 */
[----:B------:R-:W2:Y:S01]  /*03d0*/  @P3 LDC R17, c[0x0][0x10] ;  /* 0x00000400ff113b82 */ /* 0x000ea20000000800 */
[----:B------:R-:W-:Y:S01]  /*03e0*/  LOP3.LUT R0, R0, 0xfffffffc, RZ, 0xc0, !PT ;  /* 0xfffffffc00007812 */ /* 0x000fe200078ec0ff */
[----:B0-----:R-:W-:Y:S01]  /*03f0*/  @P3 IMAD.MOV.U32 R8, RZ, RZ, R3 ;  /* 0x000000ffff083224 */ /* 0x001fe200078e0003 */
[----:B------:R-:W-:Y:S01]  /*0400*/  @!UP0 UMOV UR6, 0x400 ;  /* 0x0000040000068882 */ /* 0x000fe20000000000 */
[----:B------:R-:W-:-:S04]  /*0410*/  @!UP0 UIADD3 UR4, -UR4, 0x100000, URZ ;  /* 0x0010000004048890 */ /* 0x000fc8000fffe13f */
[----:B------:R-:W-:Y:S02]  /*0420*/  @!UP0 USHF.L.U32 UR5, UR4, 0xb, URZ ;  /* 0x0000000b04058899 */ /* 0x000fe4000800063f */
[----:B------:R-:W-:Y:S01]  /*0430*/  @!UP0 USHF.L.U32 UR4, UR4, 0x1, URZ ;  /* 0x0000000104048899 */ /* 0x000fe2000800063f */
[----:B------:R-:W-:Y:S02]  /*0440*/  @P3 IMAD.MOV.U32 R9, RZ, RZ, RZ ;  /* 0x000000ffff093224 */ /* 0x000fe400078e00ff */
[----:B------:R-:W-:Y:S01]  /*0450*/  IMAD.IADD R0, R5, 0x1, -R0 ;  /* 0x0000000105007824 */ /* 0x000fe200078e0a00 */
[----:B------:R-:W0:Y:S01]  /*0460*/  @!UP0 S2UR UR7, SR_CgaCtaId ;  /* 0x00000000000789c3 */ /* 0x000e220000008800 */
[----:B------:R-:W-:-:S03]  /*0470*/  @P3 IMAD.MOV.U32 R5, RZ, RZ, RZ ;  /* 0x000000ffff053224 */ /* 0x000fc600078e00ff */
[----:B------:R-:W-:-:S04]  /*0480*/  ISETP.NE.AND P1, PT, R0, 0x3, PT ;  /* 0x000000030000780c */ /* 0x000fc80003f25270 */
[----:B------:R-:W1:Y:S01]  /*0490*/  @!P3 LDC R11, c[0x0][0xc] ;  /* 0x00000300ff0bbb82 */ /* 0x000e620000000800 */
[----:B--2---:R-:W-:-:S04]  /*04a0*/  @P3 IMAD.WIDE.U32 R16, R6, R17, R8 ;  /* 0x0000001106103225 */ /* 0x004fc800078e0008 */
[----:B------:R-:W-:Y:S01]  /*04b0*/  @P3 IMAD.IADD R17, R17, 0x1, R5 ;  /* 0x0000000111113824 */ /* 0x000fe200078e0205 */
[----:B------:R-:W-:Y:S01]  /*04c0*/  LOP3.LUT R5, R4, 0x7f, RZ, 0xc0, !PT ;  /* 0x0000007f04057812 */ /* 0x000fe200078ec0ff */
[----:B0-----:R-:W-:Y:S01]  /*04d0*/  @!UP0 ULEA UR8, UR7, UR6, 0x18 ;  /* 0x0000000607088291 */ /* 0x001fe2000f8ec03f */
[----:B------:R-:W-:Y:S02]  /*04e0*/  VOTEU.ALL UP0, P0 ;  /* 0x00000000003f7886 */ /* 0x000fe40000000000 */
[----:B------:R-:W-:Y:S01]  /*04f0*/  ULDC UR6, c[0x0][0xc] ;  /* 0x0000030000067ab9 */ /* 0x000fe20000000800 */
[----:B------:R-:W-:Y:S01]  /*0500*/  ISETP.EQ.OR P0, PT, R0, RZ, !P1 ;  /* 0x000000ff0000720c */ /* 0x000fe20004f02670 */
[----:B------:R-:W-:-:S03]  /*0510*/  ULDC UR7, c[0x0][0x10] ;  /* 0x0000040000077ab9 */ /* 0x000fc60000000800 */
[C---:B------:R-:W-:Y:S01]  /*0520*/  ISETP.EQ.AND P0, PT, R10.reuse, RZ, P0 ;  /* 0x000000ff0a00720c */ /* 0x040fe20000702270 */
[----:B------:R-:W-:Y:S02]  /*0530*/  VIADD R10, R10, 0xffffffff ;  /* 0xffffffff0a0a7836 */ /* 0x000fe40000000000 */
[----:B-1----:R-:W-:Y:S01]  /*0540*/  @!P3 IMAD.WIDE.U32 R8, R11, R3, R6 ;  /* 0x000000030b08b225 */ /* 0x002fe200078e0006 */
[----:B------:R-:W0:Y:S02]  /*0550*/  FENCE.VIEW.ASYNC.S ;  /* 0x00000000000073c6 */ /* 0x000e240000000000 */
[----:B0-----:R-:W3:Y:S01]  /*0560*/  @!UP0 SYNCS.EXCH.64 URZ, [UR8+0x50], UR4 ;  /* 0x00005004083f85b2 */ /* 0x001ee20008000100 */
[----:B------:R-:W-:Y:S02]  /*0570*/  SEL R18, RZ, 0x1, !P0 ;  /* 0x00000001ff127807 */ /* 0x000fe40004000000 */
[----:B------:R-:W-:Y:S01]  /*0580*/  ISETP.GE.U32.AND P1, PT, R10, 0x2, PT ;  /* 0x000000020a00780c */ /* 0x000fe20003f26070 */
[----:B------:R-:W-:-:S02]  /*0590*/  @!P3 IMAD.MOV.U32 R16, RZ, RZ, R8 ;  /* 0x000000ffff10b224 */ /* 0x000fc400078e0008 */
[----:B------:R-:W-:Y:S01]  /*05a0*/  @!P3 IMAD.MOV.U32 R17, RZ, RZ, R9 ;  /* 0x000000ffff11b224 */ /* 0x000fe200078e0009 */
[----:B------:R-:W-:Y:S01]  /*05b0*/  SEL R18, R18, 0x2, P1 ;  /* 0x0000000212127807 */ /* 0x000fe20000800000 */
[----:B------:R0:W3:Y:S01]  /*05c0*/  @!UP1 SYNCS.EXCH.64 URZ, [UR8+0x58], UR4 ;  /* 0x00005804083f95b2 */ /* 0x0000e20008000100 */
[----:B------:R-:W-:Y:S01]  /*05d0*/  NOP ;  /* 0x0000000000007918 */ /* 0x000fe20000000000 */
[----:B0-----:R-:W-:-:S03]  /*05e0*/  UIMAD.WIDE.U32 UR4, UR6, UR7, URZ ;  /* 0x00000007060472a5 */ /* 0x001fc6000f8e003f */
[----:B------:R-:W-:Y:S02]  /*05f0*/  ULDC UR6, c[0x0][0x14] ;  /* 0x0000050000067ab9 */ /* 0x000fe40000000800 */
[----:B------:R-:W-:Y:S02]  /*0600*/  UIMAD.WIDE.U32 UR36, UR4, UR6, URZ ;  /* 0x00000006042472a5 */ /* 0x000fe4000f8e003f */
[----:B------:R-:W-:-:S04]  /*0610*/  UIMAD UR42, UR5, UR6, URZ ;  /* 0x00000006052a72a4 */ /* 0x000fc8000f8e023f */
[----:B------:R-:W-:Y:S01]  /*0620*/  UIADD3 UR42, UR37, UR42, URZ ;  /* 0x0000002a252a7290 */ /* 0x000fe2000fffe03f */
[----:B---34-:R-:W-:Y:S06]  /*0630*/  BAR.SYNC.DEFER_BLOCKING 0x0 ;  /* 0x0000000000007b1d */ /* 0x018fec0000010000 */
[----:B------:R-:W-:Y:S05]  /*0640*/  @!P2 BRA `(.L_x_3) ;  /* 0x00000050008ca947 */ /* 0x000fea0003800000 */
[----:B------:R-:W-:-:S13]  /*0650*/  ISETP.GT.U32.AND P0, PT, R10, 0x1, PT ;  /* 0x000000010a00780c */ /* 0x000fda0003f04070 */
[----:B------:R-:W-:Y:S05]  /*0660*/  @P0 EXIT ;  /* 0x000000000000094d */ /* 0x000fea0003800000 */
[----:B------:R-:W-:Y:S01]  /*0670*/  ULDC.64 UR4, c[0x0][0x650] ;  /* 0x0001940000047ab9 */ /* 0x000fe20000000a00 */
[----:B------:R-:W-:Y:S01]  /*0680*/  PRMT R0, RZ, 0x7610, R0 ;  /* 0x00007610ff007816 */ /* 0x000fe20000000000 */
[----:B------:R-:W-:Y:S01]  /*0690*/  IMAD.MOV.U32 R101, RZ, RZ, -0x1 ;  /* 0xffffffffff657424 */ /* 0x000fe200078e00ff */
[----:B------:R-:W-:Y:S01]  /*06a0*/  ISETP.GE.U32.AND P0, PT, R16, UR4, PT ;  /* 0x0000000410007c0c */ /* 0x000fe2000bf06070 */
[----:B------:R-:W-:Y:S02]  /*06b0*/  IMAD.MOV.U32 R100, RZ, RZ, -0x1 ;  /* 0xffffffffff647424 */ /* 0x000fe400078e00ff */
[----:B------:R-:W-:Y:S01]  /*06c0*/  IMAD.MOV.U32 R99, RZ, RZ, -0x1 ;  /* 0xffffffffff637424 */ /* 0x000fe200078e00ff */
[----:B------:R-:W-:-:S13]  /*06d0*/  ISETP.GE.U32.AND.EX P0, PT, R17, UR5, PT, P0 ;  /* 0x0000000511007c0c */ /* 0x000fda000bf06100 */
[----:B------:R-:W-:Y:S05]  /*06e0*/  @P0 BRA `(.L_x_4) ;  /* 0x0000000400540947 */ /* 0x000fea0003800000 */
[----:B------:R-:W0:Y:S01]  /*06f0*/  LDC.64 R20, c[0x0][0x628] ;  /* 0x00018a00ff147b82 */ /* 0x000e220000000a00 */
[----:B------:R-:W-:Y:S02]  /*0700*/  IMAD.MOV.U32 R8, RZ, RZ, R16 ;  /* 0x000000ffff087224 */ /* 0x000fe400078e0010 */
[----:B------:R-:W-:-:S05]  /*0710*/  IMAD.MOV.U32 R9, RZ, RZ, R17 ;  /* 0x000000ffff097224 */ /* 0x000fca00078e0011 */
[----:B------:R-:W1:Y:S08]  /*0720*/  LDC R0, c[0x0][0x630] ;  /* 0x00018c00ff007b82 */ /* 0x000e700000000800 */
[----:B------:R-:W2:Y:S01]  /*0730*/  LDC.64 R22, c[0x0][0x620] ;  /* 0x00018800ff167b82 */ /* 0x000ea20000000a00 */
[----:B0-----:R-:W-:-:S04]  /*0740*/  ISETP.NE.U32.AND P0, PT, R20, RZ, PT ;  /* 0x000000ff1400720c */ /* 0x001fc80003f05070 */
[----:B------:R-:W-:-:S13]  /*0750*/  ISETP.NE.AND.EX P0, PT, R21, RZ, PT, P0 ;  /* 0x000000ff1500720c */ /* 0x000fda0003f05300 */
[----:B-12---:R-:W-:Y:S05]  /*0760*/  @!P0 BRA `(.L_x_5) ;  /* 0x0000000000288947 */ /* 0x006fea0003800000 */
[----:B------:R-:W0:Y:S02]  /*0770*/  LDC R13, c[0x0][0x634] ;  /* 0x00018d00ff0d7b82 */ /* 0x000e240000000800 */
[----:B0-----:R-:W-:-:S05]  /*0780*/  IADD3 R13, P0, R16, R13, RZ ;  /* 0x0000000d100d7210 */ /* 0x001fca0007f1e0ff */
[----:B------:R-:W-:-:S04]  /*0790*/  IMAD.X R15, RZ, RZ, R17, P0 ;  /* 0x000000ffff0f7224 */ /* 0x000fc800000e0611 */
[----:B------:R-:W-:-:S04]  /*07a0*/  IMAD.WIDE.U32 R8, R15, R20, RZ ;  /* 0x000000140f087225 */ /* 0x000fc800078e00ff */
[----:B------:R-:W-:-:S04]  /*07b0*/  IMAD.WIDE.U32 R10, P0, R13, R21, R8 ;  /* 0x000000150d0a7225 */ /* 0x000fc80007800008 */
[----:B------:R-:W-:-:S04]  /*07c0*/  IMAD.WIDE.U32 R8, R13, R20, RZ ;  /* 0x000000140d087225 */ /* 0x000fc800078e00ff */
[----:B------:R-:W-:Y:S01]  /*07d0*/  IMAD.X R13, RZ, RZ, RZ, P0 ;  /* 0x000000ffff0d7224 */ /* 0x000fe200000e06ff */
[----:B------:R-:W-:Y:S01]  /*07e0*/  IADD3 RZ, P0, R9, R10, RZ ;  /* 0x0000000a09ff7210 */ /* 0x000fe20007f1e0ff */
[----:B------:R-:W-:-:S04]  /*07f0*/  IMAD.MOV.U32 R12, RZ, RZ, R11 ;  /* 0x000000ffff0c7224 */ /* 0x000fc800078e000b */
[----:B------:R-:W-:-:S08]  /*0800*/  IMAD.WIDE.U32.X R8, R15, R21, R12, P0 ;  /* 0x000000150f087225 */ /* 0x000fd000000e040c */
.L_x_5:
[-CC-:B------:R-:W-:Y:S01]  /*0810*/  SHF.R.U64 R99, R8, R0.reuse, R9.reuse ;  /* 0x0000000008637219 */ /* 0x180fe20000001209 */
[----:B------:R-:W0:Y:S01]  /*0820*/  LDC R12, c[0x0][0x618] ;  /* 0x00018600ff0c7b82 */ /* 0x000e220000000800 */
[----:B------:R-:W-:Y:S01]  /*0830*/  SHF.R.U32.HI R7, RZ, R0, R9 ;  /* 0x00000000ff077219 */ /* 0x000fe20000011609 */
[----:B------:R-:W-:Y:S01]  /*0840*/  ULDC UR4, c[0x0][0x150] ;  /* 0x0000540000047ab9 */ /* 0x000fe20000000800 */
[----:B------:R-:W-:Y:S02]  /*0850*/  IADD3 R11, P0, RZ, -R99, RZ ;  /* 0x80000063ff0b7210 */ /* 0x000fe40007f1e0ff */
[----:B------:R-:W-:-:S03]  /*0860*/  I2FP.F32.U32 R0, R6 ;  /* 0x0000000600007245 */ /* 0x000fc60000201000 */
[----:B------:R-:W1:Y:S01]  /*0870*/  LDC.64 R30, c[0x0][0x640] ;  /* 0x00019000ff1e7b82 */ /* 0x000e620000000a00 */
[----:B------:R-:W-:Y:S02]  /*0880*/  IMAD.X R13, RZ, RZ, ~R7, P0 ;  /* 0x000000ffff0d7224 */ /* 0x000fe400000e0e07 */
[----:B------:R-:W-:Y:S01]  /*0890*/  FMUL R0, R0, UR4 ;  /* 0x0000000400007c20 */ /* 0x000fe20008400000 */
[----:B------:R-:W-:Y:S01]  /*08a0*/  IMAD.WIDE.U32 R8, R11, R22, R16 ;  /* 0x000000160b087225 */ /* 0x000fe200078e0010 */
[----:B------:R-:W-:-:S03]  /*08b0*/  ULDC UR4, c[0x0][0x154] ;  /* 0x0000550000047ab9 */ /* 0x000fc60000000800 */
[----:B------:R-:W-:Y:S01]  /*08c0*/  IMAD R10, R13, R22, RZ ;  /* 0x000000160d0a7224 */ /* 0x000fe200078e02ff */
[----:B------:R-:W2:Y:S01]  /*08d0*/  LDC R7, c[0x0][0x144] ;  /* 0x00005100ff077b82 */ /* 0x000ea20000000800 */
[----:B------:R-:W3:Y:S02]  /*08e0*/  F2I.U32.TRUNC.NTZ R0, R0 ;  /* 0x0000000000007305 */ /* 0x000ee4000020f000 */
[----:B------:R-:W-:-:S04]  /*08f0*/  IMAD R11, R11, R23, R10 ;  /* 0x000000170b0b7224 */ /* 0x000fc800078e020a */
[----:B------:R-:W-:Y:S01]  /*0900*/  IMAD.IADD R9, R9, 0x1, R11 ;  /* 0x0000000109097824 */ /* 0x000fe200078e020b */
[----:B------:R-:W4:Y:S01]  /*0910*/  LDC R24, c[0x0][0x608] ;  /* 0x00018200ff187b82 */ /* 0x000f220000000800 */
[----:B------:R-:W-:-:S03]  /*0920*/  IMAD.MOV.U32 R11, RZ, RZ, -0x1 ;  /* 0xffffffffff0b7424 */ /* 0x000fc600078e00ff */
[-CC-:B0-----:R-:W-:Y:S02]  /*0930*/  SHF.R.U64 R22, R8, R12.reuse, R9.reuse ;  /* 0x0000000c08167219 */ /* 0x181fe40000001209 */
[----:B------:R-:W-:Y:S02]  /*0940*/  I2FP.F32.U32 R8, R3 ;  /* 0x0000000300087245 */ /* 0x000fe40000201000 */
[----:B------:R-:W0:Y:S01]  /*0950*/  LDC R28, c[0x0][0x658] ;  /* 0x00019600ff1c7b82 */ /* 0x000e220000000800 */
[----:B-1----:R-:W-:Y:S01]  /*0960*/  ISETP.NE.U32.AND P0, PT, R30, RZ, PT ;  /* 0x000000ff1e00720c */ /* 0x002fe20003f05070 */
[----:B---3--:R-:W-:Y:S02]  /*0970*/  IMAD.MOV R10, RZ, RZ, -R0 ;  /* 0x000000ffff0a7224 */ /* 0x008fe400078e0a00 */
[----:B------:R-:W-:Y:S01]  /*0980*/  FMUL R8, R8, UR4 ;  /* 0x0000000408087c20 */ /* 0x000fe20008400000 */
[----:B------:R-:W-:Y:S02]  /*0990*/  SHF.R.U32.HI R9, RZ, R12, R9 ;  /* 0x0000000cff097219 */ /* 0x000fe40000011609 */
[----:B------:R-:W-:Y:S01]  /*09a0*/  ISETP.NE.AND.EX P0, PT, R31, RZ, PT, P0 ;  /* 0x000000ff1f00720c */ /* 0x000fe20003f05300 */
[----:B------:R1:W3:Y:S01]  /*09b0*/  F2I.U32.TRUNC.NTZ R15, R8 ;  /* 0x00000008000f7305 */ /* 0x0002e2000020f000 */
[----:B------:R-:W1:Y:S01]  /*09c0*/  LDC R20, c[0x0][0x148] ;  /* 0x00005200ff147b82 */ /* 0x000e620000000800 */
[----:B--2---:R-:W-:-:S07]  /*09d0*/  IMAD R0, R7, R10, R6 ;  /* 0x0000000a07007224 */ /* 0x004fce00078e0206 */
[----:B------:R-:W2:Y:S01]  /*09e0*/  LDC R26, c[0x0][0x600] ;  /* 0x00018000ff1a7b82 */ /* 0x000ea20000000800 */
[-CC-:B----4-:R-:W-:Y:S02]  /*09f0*/  SHF.R.U64 R32, R22, R24.reuse, R9.reuse ;  /* 0x0000001816207219 */ /* 0x190fe40000001209 */
[----:B------:R-:W-:Y:S01]  /*0a00*/  SHF.R.U32.HI R7, RZ, R24, R9 ;  /* 0x00000018ff077219 */ /* 0x000fe20000011609 */
[----:B------:R-:W-:-:S04]  /*0a10*/  IMAD.MOV.U32 R9, RZ, RZ, 0x1 ;  /* 0x00000001ff097424 */ /* 0x000fc800078e00ff */
[----:B------:R-:W4:Y:S01]  /*0a20*/  LDC R21, c[0x0][0x648] ;  /* 0x00019200ff157b82 */ /* 0x000f220000000800 */
[-C--:B0-----:R-:W-:Y:S02]  /*0a30*/  SHF.L.U32 R6, R11, R28.reuse, RZ ;  /* 0x0000001c0b067219 */ /* 0x081fe400000006ff */
[--C-:B------:R-:W-:Y:S02]  /*0a40*/  SHF.R.U64 R24, R32, R28, R7.reuse ;  /* 0x0000001c20187219 */ /* 0x100fe40000001207 */
[----:B------:R-:W-:Y:S02]  /*0a50*/  LOP3.LUT R13, RZ, R6, RZ, 0x33, !PT ;  /* 0x00000006ff0d7212 */ /* 0x000fe400078e33ff */
[-C--:B------:R-:W-:Y:S01]  /*0a60*/  SHF.R.U32.HI R7, RZ, R28.reuse, R7 ;  /* 0x0000001cff077219 */ /* 0x080fe20000011607 */
[----:B------:R-:W0:Y:S01]  /*0a70*/  LDC R23, c[0x0][0x638] ;  /* 0x00018e00ff177b82 */ /* 0x000e220000000800 */
[----:B------:R-:W-:Y:S01]  /*0a80*/  SHF.L.U32 R12, R9, R28, RZ ;  /* 0x0000001c090c7219 */ /* 0x000fe200000006ff */
[----:B------:R-:W-:-:S06]  /*0a90*/  IMAD.MOV.U32 R6, RZ, RZ, R24 ;  /* 0x000000ffff067224 */ /* 0x000fcc00078e0018 */
[----:B------:R-:W0:Y:S01]  /*0aa0*/  LDC R101, c[0x0][0x610] ;  /* 0x00018400ff657b82 */ /* 0x000e220000000800 */
[----:B-1-3--:R-:W-:Y:S05]  /*0ab0*/  @!P0 BRA `(.L_x_6) ;  /* 0x0000000000288947 */ /* 0x00afea0003800000 */
[----:B------:R-:W1:Y:S02]  /*0ac0*/  LDC R11, c[0x0][0x64c] ;  /* 0x00019300ff0b7b82 */ /* 0x000e640000000800 */
[----:B-1----:R-:W-:-:S05]  /*0ad0*/  IADD3 R11, P0, R24, R11, RZ ;  /* 0x0000000b180b7210 */ /* 0x002fca0007f1e0ff */
        /* <DEDUP_REMOVED lines=8> */
.L_x_6:
[----:B----4-:R-:W-:Y:S01]  /*0b60*/  SHF.R.U64 R6, R6, R21, R7 ;  /* 0x0000001506067219 */ /* 0x010fe20000001207 */
[----:B--2---:R-:W-:Y:S01]  /*0b70*/  VIADD R7, R26, 0xffffffff ;  /* 0xffffffff1a077836 */ /* 0x004fe20000000000 */
[----:B------:R-:W-:Y:S01]  /*0b80*/  LOP3.LUT R13, R32, R13, RZ, 0xc0, !PT ;  /* 0x0000000d200d7212 */ /* 0x000fe200078ec0ff */
[----:B------:R-:W-:Y:S02]  /*0b90*/  IMAD.MOV R15, RZ, RZ, -R15 ;  /* 0x000000ffff0f7224 */ /* 0x000fe400078e0a0f */
[----:B------:R-:W-:Y:S02]  /*0ba0*/  IMAD.MOV R8, RZ, RZ, -R6 ;  /* 0x000000ffff087224 */ /* 0x000fe400078e0a06 */
[----:B------:R-:W-:Y:S01]  /*0bb0*/  IMAD R13, R12, R6, R13 ;  /* 0x000000060c0d7224 */ /* 0x000fe200078e020d */
[----:B------:R-:W-:Y:S01]  /*0bc0*/  LOP3.LUT R6, R22, R7, RZ, 0xc0, !PT ;  /* 0x0000000716067212 */ /* 0x000fe200078ec0ff */
[----:B------:R-:W-:Y:S02]  /*0bd0*/  @P3 IMAD R0, R20, R15, R3 ;  /* 0x0000000f14003224 */ /* 0x000fe400078e0203 */
[----:B0-----:R-:W-:-:S02]  /*0be0*/  IMAD R3, R8, R23, R24 ;  /* 0x0000001708037224 */ /* 0x001fc400078e0218 */
[----:B------:R-:W-:Y:S02]  /*0bf0*/  IMAD R101, R13, R101, R0 ;  /* 0x000000650d657224 */ /* 0x000fe400078e0200 */
[----:B------:R-:W-:Y:S02]  /*0c00*/  IMAD R6, R3, R26, R6 ;  /* 0x0000001a03067224 */ /* 0x000fe400078e0206 */
[----:B------:R-:W-:-:S03]  /*0c10*/  IMAD.MOV.U32 R0, RZ, RZ, 0x1 ;  /* 0x00000001ff007424 */ /* 0x000fc600078e00ff */
[----:B------:R-:W-:Y:S02]  /*0c20*/  SEL R100, R6, R101, !P3 ;  /* 0x0000006506647207 */ /* 0x000fe40005800000 */
[----:B------:R-:W-:-:S07]  /*0c30*/  SEL R101, R101, R6, !P3 ;  /* 0x0000000665657207 */ /* 0x000fce0005800000 */
.L_x_4:
[----:B------:R-:W-:-:S08]  /*0c40*/  NOP ;  /* 0x0000000000007918 */ /* 0x000fd00000000000 */
[----:B------:R-:W0:Y:S02]  /*0c50*/  USETMAXREG.TRY_ALLOC.CTAPOOL UP0, 0xe8 ;  /* 0x000000e8000079c8 */ /* 0x000e240008000600 */
[----:B0-----:R-:W-:-:S13]  /*0c60*/  PLOP3.LUT P0, PT, PT, PT, UP0, 0x80, 0x0 ;  /* 0x000000000000781c */ /* 0x001fda0003f0f008 */
[----:B------:R-:W-:Y:S05]  /*0c70*/  @!P0 BRA `(.L_x_4) ;  /* 0xfffffffc00f08947 */ /* 0x000fea000383ffff */
[----:B------:R-:W-:Y:S01]  /*0c80*/  ULDC.64 UR4, c[0x0][0x598] ;  /* 0x0001660000047ab9 */ /* 0x000fe20000000a00 */
[----:B------:R-:W-:Y:S01]  /*0c90*/  ULDC.64 UR38, c[0x0][0x208] ;  /* 0x0000820000267ab9 */ /* 0x000fe20000000a00 */
[----:B------:R-:W-:-:S04]  /*0ca0*/  ISETP.NE.U32.AND P0, PT, RZ, UR4, PT ;  /* 0x00000004ff007c0c */ /* 0x000fc8000bf05070 */
[----:B------:R-:W-:-:S13]  /*0cb0*/  ISETP.NE.AND.EX P0, PT, RZ, UR5, PT, P0 ;  /* 0x00000005ff007c0c */ /* 0x000fda000bf05300 */
[----:B------:R-:W-:Y:S05]  /*0cc0*/  @!P0 BRA `(.L_x_7) ;  /* 0x00000000001c8947 */ /* 0x000fea0003800000 */
[----:B------:R-:W0:Y:S02]  /*0cd0*/  LDC.64 R6, c[0x0][0x598] ;  /* 0x00016600ff067b82 */ /* 0x000e240000000a00 */
[----:B0-----:R-:W2:Y:S02]  /*0ce0*/  LDG.E.64 R6, desc[UR38][R6.64] ;  /* 0x0000002606067981 */ /* 0x001ea4000c1e1b00 */
[----:B--2---:R-:W-:-:S04]  /*0cf0*/  ISETP.NE.U32.AND P0, PT, R6, RZ, PT ;  /* 0x000000ff0600720c */ /* 0x004fc80003f05070 */
[----:B------:R-:W-:-:S13]  /*0d00*/  ISETP.NE.AND.EX P0, PT, R7, RZ, PT, P0 ;  /* 0x000000ff0700720c */ /* 0x000fda0003f05300 */
[----:B------:R-:W-:Y:S05]  /*0d10*/  @!P0 BRA `(.L_x_7) ;  /* 0x0000000000088947 */ /* 0x000fea0003800000 */
[----:B------:R0:W5:Y:S01]  /*0d20*/  LD.E R19, desc[UR38][R6.64] ;  /* 0x0000002606137980 */ /* 0x000162000c101900 */
[----:B------:R-:W-:Y:S05]  /*0d30*/  BRA `(.L_x_8) ;  /* 0x0000000000247947 */ /* 0x000fea0003800000 */
.L_x_7:
[----:B------:R-:W-:Y:S02]  /*0d40*/  ULDC.64 UR4, c[0x0][0x588] ;  /* 0x0001620000047ab9 */ /* 0x000fe40000000a00 */
[----:B------:R-:W-:-:S04]  /*0d50*/  ISETP.NE.U32.AND P0, PT, RZ, UR4, PT ;  /* 0x00000004ff007c0c */ /* 0x000fc8000bf05070 */
[----:B------:R-:W-:-:S13]  /*0d60*/  ISETP.NE.AND.EX P0, PT, RZ, UR5, PT, P0 ;  /* 0x00000005ff007c0c */ /* 0x000fda000bf05300 */
[----:B------:R-:W-:Y:S05]  /*0d70*/  @!P0 BRA `(.L_x_9) ;  /* 0x00000000000c8947 */ /* 0x000fea0003800000 */
[----:B------:R-:W0:Y:S02]  /*0d80*/  LDC.64 R6, c[0x0][0x588] ;  /* 0x00016200ff067b82 */ /* 0x000e240000000a00 */
[----:B0-----:R1:W5:Y:S01]  /*0d90*/  LDG.E R19, desc[UR38][R6.64] ;  /* 0x0000002606137981 */ /* 0x001362000c1e1900 */
[----:B------:R-:W-:Y:S05]  /*0da0*/  BRA `(.L_x_8) ;  /* 0x0000000000087947 */ /* 0x000fea0003800000 */
.L_x_9:
[----:B------:R-:W-:Y:S02]  /*0db0*/  ULDC UR4, c[0x0][0x580] ;  /* 0x0001600000047ab9 */ /* 0x000fe40000000800 */
[----:B------:R-:W-:-:S07]  /*0dc0*/  IMAD.U32 R19, RZ, RZ, UR4 ;  /* 0x00000004ff137e24 */ /* 0x000fce000f8e00ff */
.L_x_8:
[----:B------:R-:W-:Y:S02]  /*0dd0*/  ULDC.64 UR4, c[0x0][0x5a0] ;  /* 0x0001680000047ab9 */ /* 0x000fe40000000a00 */
[----:B------:R-:W-:-:S04]  /*0de0*/  ISETP.NE.U32.AND P0, PT, RZ, UR4, PT ;  /* 0x00000004ff007c0c */ /* 0x000fc8000bf05070 */
[----:B------:R-:W-:-:S13]  /*0df0*/  ISETP.NE.AND.EX P0, PT, RZ, UR5, PT, P0 ;  /* 0x00000005ff007c0c */ /* 0x000fda000bf05300 */
[----:B------:R-:W-:Y:S05]  /*0e00*/  @!P0 BRA `(.L_x_10) ;  /* 0x00000000001c8947 */ /* 0x000fea0003800000 */
[----:B01----:R-:W0:Y:S02]  /*0e10*/  LDC.64 R6, c[0x0][0x5a0] ;  /* 0x00016800ff067b82 */ /* 0x003e240000000a00 */
[----:B0-----:R-:W2:Y:S02]  /*0e20*/  LDG.E.64 R6, desc[UR38][R6.64] ;  /* 0x0000002606067981 */ /* 0x001ea4000c1e1b00 */
[----:B--2---:R-:W-:-:S04]  /*0e30*/  ISETP.NE.U32.AND P0, PT, R6, RZ, PT ;  /* 0x000000ff0600720c */ /* 0x004fc80003f05070 */
[----:B------:R-:W-:-:S13]  /*0e40*/  ISETP.NE.AND.EX P0, PT, R7, RZ, PT, P0 ;  /* 0x000000ff0700720c */ /* 0x000fda0003f05300 */
[----:B------:R-:W-:Y:S05]  /*0e50*/  @!P0 BRA `(.L_x_10) ;  /* 0x0000000000088947 */ /* 0x000fea0003800000 */
[----:B------:R0:W5:Y:S01]  /*0e60*/  LD.E R88, desc[UR38][R6.64] ;  /* 0x0000002606587980 */ /* 0x000162000c101900 */
[----:B------:R-:W-:Y:S05]  /*0e70*/  BRA `(.L_x_11) ;  /* 0x0000000000247947 */ /* 0x000fea0003800000 */
.L_x_10:
[----:B------:R-:W-:Y:S02]  /*0e80*/  ULDC.64 UR4, c[0x0][0x590] ;  /* 0x0001640000047ab9 */ /* 0x000fe40000000a00 */
[----:B------:R-:W-:-:S04]  /*0e90*/  ISETP.NE.U32.AND P0, PT, RZ, UR4, PT ;  /* 0x00000004ff007c0c */ /* 0x000fc8000bf05070 */
[----:B------:R-:W-:-:S13]  /*0ea0*/  ISETP.NE.AND.EX P0, PT, RZ, UR5, PT, P0 ;  /* 0x00000005ff007c0c */ /* 0x000fda000bf05300 */
[----:B------:R-:W-:Y:S05]  /*0eb0*/  @!P0 BRA `(.L_x_12) ;  /* 0x00000000000c8947 */ /* 0x000fea0003800000 */
[----:B------:R-:W2:Y:S02]  /*0ec0*/  LDC.64 R88, c[0x0][0x590] ;  /* 0x00016400ff587b82 */ /* 0x000ea40000000a00 */
[----:B--2---:R2:W5:Y:S01]  /*0ed0*/  LDG.E R88, desc[UR38][R88.64] ;  /* 0x0000002658587981 */ /* 0x004562000c1e1900 */
[----:B------:R-:W-:Y:S05]  /*0ee0*/  BRA `(.L_x_11) ;  /* 0x0000000000087947 */ /* 0x000fea0003800000 */
.L_x_12:
[----:B------:R-:W-:Y:S02]  /*0ef0*/  ULDC UR4, c[0x0][0x584] ;  /* 0x0001610000047ab9 */ /* 0x000fe40000000800 */
[----:B------:R-:W-:-:S07]  /*0f00*/  IMAD.U32 R88, RZ, RZ, UR4 ;  /* 0x00000004ff587e24 */ /* 0x000fce000f8e00ff */
.L_x_11:
[----:B------:R-:W-:-:S13]  /*0f10*/  LOP3.LUT P0, RZ, R0, 0xff, RZ, 0xc0, !PT ;  /* 0x000000ff00ff7812 */ /* 0x000fda000780c0ff */
[----:B------:R-:W-:Y:S05]  /*0f20*/  @!P0 EXIT ;  /* 0x000000000000894d */ /* 0x000fea0003800000 */
[----:B------:R-:W3:Y:S01]  /*0f30*/  LDC R90, c[0x0][0x658] ;  /* 0x00019600ff5a7b82 */ /* 0x000ee20000000800 */
[----:B------:R-:W-:Y:S01]  /*0f40*/  LOP3.LUT R14, R14, 0x1, RZ, 0xc0, !PT ;  /* 0x000000010e0e7812 */ /* 0x000fe200078ec0ff */
[----:B------:R-:W-:Y:S01]  /*0f50*/  ULDC.64 UR6, c[0x0][0x288] ;  /* 0x0000a20000067ab9 */ /* 0x000fe20000000a00 */
[----:B------:R-:W-:Y:S01]  /*0f60*/  SHF.R.U32.HI R0, RZ, 0x2, R4 ;  /* 0x00000002ff007819 */ /* 0x000fe20000011604 */
[----:B------:R-:W-:Y:S01]  /*0f70*/  UIADD3 UR4, UR7, 0x1f, URZ ;  /* 0x0000001f07047890 */ /* 0x000fe2000fffe03f */
[----:B------:R-:W-:Y:S01]  /*0f80*/  SHF.R.U32.HI R5, RZ, 0x1, R5 ;  /* 0x00000001ff057819 */ /* 0x000fe20000011605 */
[----:B------:R-:W-:Y:S01]  /*0f90*/  IMAD.SHL.U32 R3, R14, 0x40, RZ ;  /* 0x000000400e037824 */ /* 0x000fe200078e00ff */
[----:B------:R-:W-:Y:S01]  /*0fa0*/  LOP3.LUT R0, R0, 0x7, RZ, 0xc0, !PT ;  /* 0x0000000700007812 */ /* 0x000fe200078ec0ff */
[----:B------:R-:W4:Y:S01]  /*0fb0*/  LDC.64 R92, c[0x0][0x5c8] ;  /* 0x00017200ff5c7b82 */ /* 0x000f220000000a00 */
[----:B------:R-:W-:Y:S01]  /*0fc0*/  USHF.R.S32.HI UR5, URZ, 0x1f, UR4 ;  /* 0x0000001f3f057899 */ /* 0x000fe20008011404 */
[----:B------:R-:W-:Y:S01]  /*0fd0*/  LOP3.LUT R5, R5, 0x30, RZ, 0xc0, !PT ;  /* 0x0000003005057812 */ /* 0x000fe200078ec0ff */
[----:B01----:R-:W-:Y:S01]  /*0fe0*/  IMAD.MOV.U32 R7, RZ, RZ, 0x1 ;  /* 0x00000001ff077424 */ /* 0x003fe200078e00ff */
[--C-:B------:R-:W-:Y:S01]  /*0ff0*/  LOP3.LUT R22, R3, 0x40, R0.reuse, 0xe2, !PT ;  /* 0x0000004003167812 */ /* 0x100fe200078ee200 */
[----:B------:R-:W-:Y:S01]  /*1000*/  ULEA.HI UR5, UR5, UR4, URZ, 0x5 ;  /* 0x0000000405057291 */ /* 0x000fe2000f8f283f */
[-C--:B------:R-:W-:Y:S01]  /*1010*/  IADD3 R3, RZ, -R5.reuse, -R0 ;  /* 0x80000005ff037210 */ /* 0x080fe20007ffe800 */
[----:B------:R-:W-:Y:S01]  /*1020*/  IMAD.U32 R6, RZ, RZ, UR6 ;  /* 0x00000006ff067e24 */ /* 0x000fe2000f8e00ff */
[----:B------:R-:W0:Y:S01]  /*1030*/  LDC R95, c[0x0][0x600] ;  /* 0x00018000ff5f7b82 */ /* 0x000e220000000800 */
[----:B------:R-:W-:Y:S01]  /*1040*/  LOP3.LUT R22, R22, R5, RZ, 0xfc, !PT ;  /* 0x0000000516167212 */ /* 0x000fe200078efcff */
[----:B------:R-:W-:Y:S01]  /*1050*/  IMAD.MOV.U32 R5, RZ, RZ, -0x1 ;  /* 0xffffffffff057424 */ /* 0x000fe200078e00ff */
[----:B------:R-:W-:Y:S01]  /*1060*/  USHF.R.S32.HI UR43, URZ, 0x5, UR5 ;  /* 0x000000053f2b7899 */ /* 0x000fe20008011405 */
[----:B--2---:R-:W-:Y:S01]  /*1070*/  LOP3.LUT R89, R4, 0x3, RZ, 0xc0, !PT ;  /* 0x0000000304597812 */ /* 0x004fe200078ec0ff */
[----:B------:R-:W-:Y:S01]  /*1080*/  IMAD R3, R14, -0x40, R3 ;  /* 0xffffffc00e037824 */ /* 0x000fe200078e0203 */
[----:B------:R-:W-:Y:S01]  /*1090*/  LOP3.LUT R94, R4, 0x80, RZ, 0xc0, !PT ;  /* 0x00000080045e7812 */ /* 0x000fe200078ec0ff */
[----:B------:R-:W-:Y:S01]  /*10a0*/  UISETP.LT.AND UP0, UPT, UR43, 0x1, UPT ;  /* 0x000000012b00788c */ /* 0x000fe2000bf01270 */
[-C--:B---3--:R-:W-:Y:S01]  /*10b0*/  SHF.L.U32 R5, R5, R90.reuse, RZ ;  /* 0x0000005a05057219 */ /* 0x088fe200000006ff */
[----:B------:R-:W-:Y:S01]  /*10c0*/  ULDC UR4, c[0x0][0x284] ;  /* 0x0000a10000047ab9 */ /* 0x000fe20000000800 */
[----:B------:R-:W-:Y:S01]  /*10d0*/  IMAD R89, R89, -0x2, R6 ;  /* 0xfffffffe59597824 */ /* 0x000fe200078e0206 */
[----:B------:R-:W-:Y:S01]  /*10e0*/  USEL UR44, UR43, 0x1, UP0 ;  /* 0x000000012b2c7887 */ /* 0x000fe20008000000 */
[----:B------:R-:W-:Y:S01]  /*10f0*/  SHF.L.U32 R90, R7, R90, RZ ;  /* 0x0000005a075a7219 */ /* 0x000fe200000006ff */
[----:B------:R-:W-:Y:S01]  /*1100*/  VIADD R97, R3, UR4 ;  /* 0x0000000403617c36 */ /* 0x000fe20008000000 */
[----:B------:R-:W-:Y:S01]  /*1110*/  LOP3.LUT R98, R18, 0x1, RZ, 0xfc, !PT ;  /* 0x0000000112627812 */ /* 0x000fe200078efcff */
[----:B------:R-:W-:Y:S01]  /*1120*/  IMAD.MOV.U32 R23, RZ, RZ, RZ ;  /* 0x000000ffff177224 */ /* 0x000fe200078e00ff */
[C---:B----4-:R-:W-:Y:S01]  /*1130*/  SHF.L.U64.HI R91, R92.reuse, 0x3, R93 ;  /* 0x000000035c5b7819 */ /* 0x050fe2000001025d */
[----:B------:R-:W-:Y:S01]  /*1140*/  IMAD.SHL.U32 R92, R92, 0x8, RZ ;  /* 0x000000085c5c7824 */ /* 0x000fe200078e00ff */
[----:B------:R-:W-:Y:S01]  /*1150*/  SHF.R.U32.HI R94, RZ, 0x7, R94 ;  /* 0x00000007ff5e7819 */ /* 0x000fe2000001165e */
[----:B------:R-:W-:Y:S01]  /*1160*/  IMAD.SHL.U32 R93, R4, 0x2, RZ ;  /* 0x00000002045d7824 */ /* 0x000fe200078e00ff */
[----:B------:R-:W-:Y:S01]  /*1170*/  LOP3.LUT R96, RZ, R5, RZ, 0x33, !PT ;  /* 0x00000005ff607212 */ /* 0x000fe200078e33ff */
[----:B------:R-:W-:Y:S01]  /*1180*/  UIADD3 UR44, UR43, -UR44, URZ ;  /* 0x8000002c2b2c7290 */ /* 0x000fe2000fffe03f */
[----:B------:R-:W-:Y:S01]  /*1190*/  UMOV UR40, URZ ;  /* 0x0000003f00287c82 */ /* 0x000fe20008000000 */
[----:B0-----:R-:W-:Y:S01]  /*11a0*/  VIADD R95, R95, 0xffffffff ;  /* 0xffffffff5f5f7836 */ /* 0x001fe20000000000 */
[----:B------:R-:W-:-:S09]  /*11b0*/  UMOV UR41, URZ ;  /* 0x0000003f00297c82 */ /* 0x000fd20008000000 */
.L_x_158:
[----:B0-----:R-:W0:Y:S01]  /*11c0*/  SHFL.IDX PT, R0, R94, RZ, 0x1f ;  /* 0x00001fff5e007589 */ /* 0x001e2200000e0000 */
[----:B-1----:R-:W1:Y:S01]  /*11d0*/  S2UR UR7, SR_CgaCtaId ;  /* 0x00000000000779c3 */ /* 0x002e620000008800 */
[----:B------:R-:W-:Y:S01]  /*11e0*/  UMOV UR6, 0x400 ;  /* 0x0000040000067882 */ /* 0x000fe20000000000 */
[----:B0-----:R-:W-:Y:S01]  /*11f0*/  R2UR UR4, R0 ;  /* 0x00000000000472ca */ /* 0x001fe200000e0000 */
[----:B-1----:R-:W-:-:S12]  /*1200*/  ULEA UR46, UR7, UR6, 0x18 ;  /* 0x00000006072e7291 */ /* 0x002fd8000f8ec03f */
[----:B------:R-:W-:-:S04]  /*1210*/  ULEA.HI UR5, UR4, UR4, URZ, 0x1 ;  /* 0x0000000404057291 */ /* 0x000fc8000f8f083f */
[----:B------:R-:W-:-:S04]  /*1220*/  ULOP3.LUT UR5, UR5, 0x7fffe, URZ, 0xc0, !UPT ;  /* 0x0007fffe05057892 */ /* 0x000fc8000f8ec03f */
[----:B------:R-:W-:-:S03]  /*1230*/  UIADD3 UR5, UR4, -UR5, URZ ;  /* 0x8000000504057290 */ /* 0x000fc6000fffe03f */
[----:B------:R-:W-:Y:S01]  /*1240*/  ULDC UR4, c[0x0][0x28c] ;  /* 0x0000a30000047ab9 */ /* 0x000fe20000000800 */
[----:B------:R-:W-:Y:S01]  /*1250*/  ULEA UR5, UR5, UR46, 0xd ;  /* 0x0000002e05057291 */ /* 0x000fe2000f8e683f */
[----:B------:R-:W-:-:S03]  /*1260*/  ISETP.LT.AND P0, PT, RZ, UR4, PT ;  /* 0x00000004ff007c0c */ /* 0x000fc6000bf01270 */
[----:B------:R-:W-:-:S04]  /*1270*/  UIADD3 UR5, UR5, 0x100, URZ ;  /* 0x0000010005057890 */ /* 0x000fc8000fffe03f */
[----:B------:R-:W-:-:S04]  /*1280*/  USHF.R.U32.HI UR5, URZ, 0x4, UR5 ;  /* 0x000000043f057899 */ /* 0x000fc80008011605 */
[----:B------:R-:W-:-:S04]  /*1290*/  ULOP3.LUT UR5, UR5, 0x3fff, URZ, 0xc0, !UPT ;  /* 0x00003fff05057892 */ /* 0x000fc8000f8ec03f */
[----:B------:R-:W-:Y:S01]  /*12a0*/  ULOP3.LUT UR45, UR5, 0x10000, URZ, 0xfc, !UPT ;  /* 0x00010000052d7892 */ /* 0x000fe2000f8efc3f */
[----:B--234-:R-:W-:Y:S11]  /*12b0*/  @P0 BRA `(.L_x_13) ;  /* 0x0000000000400947 */ /* 0x01cff60003800000 */
[----:B------:R-:W-:Y:S01]  /*12c0*/  MOV R0, 0x0 ;  /* 0x0000000000007802 */ /* 0x000fe20000000f00 */
[----:B------:R-:W-:Y:S01]  /*12d0*/  ULDC.64 UR4, c[0x4][0x68] ;  /* 0x01001a0000047ab9 */ /* 0x000fe20000000a00 */
[----:B------:R-:W-:Y:S01]  /*12e0*/  ULDC.64 UR6, c[0x4][0x8] ;  /* 0x0100020000067ab9 */ /* 0x000fe20000000a00 */
[----:B------:R-:W-:Y:S01]  /*12f0*/  IMAD.U32 R4, RZ, RZ, UR4 ;  /* 0x00000004ff047e24 */ /* 0x000fe2000f8e00ff */
[----:B------:R0:W1:Y:S01]  /*1300*/  LDC.64 R14, c[0x4][R0] ;  /* 0x01000000000e7b82 */ /* 0x0000620000000a00 */
[----:B------:R-:W-:Y:S01]  /*1310*/  IMAD.U32 R5, RZ, RZ, UR5 ;  /* 0x00000005ff057e24 */ /* 0x000fe2000f8e00ff */
[----:B------:R-:W-:Y:S01]  /*1320*/  ULDC.64 UR4, c[0x4][0x70] ;  /* 0x01001c0000047ab9 */ /* 0x000fe20000000a00 */
[----:B------:R-:W-:Y:S02]  /*1330*/  IMAD.U32 R10, RZ, RZ, UR6 ;  /* 0x00000006ff0a7e24 */ /* 0x000fe4000f8e00ff */
[----:B------:R-:W-:Y:S02]  /*1340*/  IMAD.U32 R6, RZ, RZ, UR4 ;  /* 0x00000004ff067e24 */ /* 0x000fe4000f8e00ff */
[----:B------:R-:W-:-:S02]  /*1350*/  IMAD.U32 R7, RZ, RZ, UR5 ;  /* 0x00000005ff077e24 */ /* 0x000fc4000f8e00ff */
[----:B------:R-:W-:Y:S02]  /*1360*/  IMAD.U32 R11, RZ, RZ, UR7 ;  /* 0x00000007ff0b7e24 */ /* 0x000fe4000f8e00ff */
[----:B------:R-:W-:Y:S02]  /*1370*/  IMAD.MOV.U32 R8, RZ, RZ, 0x1e1 ;  /* 0x000001e1ff087424 */ /* 0x000fe400078e00ff */
[----:B------:R-:W-:Y:S02]  /*1380*/  IMAD.MOV.U32 R12, RZ, RZ, 0x1 ;  /* 0x00000001ff0c7424 */ /* 0x000fe400078e00ff */
[----:B0-----:R-:W-:-:S07]  /*1390*/  IMAD.MOV.U32 R13, RZ, RZ, RZ ;  /* 0x000000ffff0d7224 */ /* 0x001fce00078e00ff */
[----:B------:R-:W-:-:S07]  /*13a0*/  LEPC R20, `(.L_x_13) ;  /* 0x000000001014794e */ /* 0x000fce0000000000 */
[----:B-1---5:R-:W-:Y:S05]  /*13b0*/  CALL.ABS.NOINC R14 ;  /* 0x000000000e007343 */ /* 0x022fea0003c00000 */
.L_x_13:
[----:B------:R-:W-:-:S13]  /*13c0*/  ISETP.NE.AND P0, PT, R98, 0x3, PT ;  /* 0x000000036200780c */ /* 0x000fda0003f05270 */
[----:B------:R-:W-:Y:S05]  /*13d0*/  @!P0 BRA `(.L_x_14) ;  /* 0x0000000000048947 */ /* 0x000fea0003800000 */
[----:B------:R-:W-:Y:S01]  /*13e0*/  BPT.TRAP 0x1 ;  /* 0x000000040000795c */ /* 0x000fe20000300000 */
.L_x_14:
[----:B------:R-:W-:Y:S02]  /*13f0*/  IMAD.U32 R3, RZ, RZ, UR41 ;  /* 0x00000029ff037e24 */ /* 0x000fe4000f8e00ff */
[----:B------:R-:W-:-:S03]  /*1400*/  IMAD.U32 R0, RZ, RZ, UR40 ;  /* 0x00000028ff007e24 */ /* 0x000fc6000f8e00ff */
[----:B------:R-:W-:Y:S02]  /*1410*/  LEA R3, R3, UR46, 0x3 ;  /* 0x0000002e03037c11 */ /* 0x000fe4000f8e18ff */
[----:B------:R-:W-:-:S04]  /*1420*/  SHF.L.U32 R0, R0, 0x1f, RZ ;  /* 0x0000001f00007819 */ /* 0x000fc800000006ff */
[----:B------:R0:W1:Y:S01]  /*1430*/  SYNCS.PHASECHK.TRANS64.TRYWAIT P1, [R3+URZ], R0 ;  /* 0x00000000030075a7 */ /* 0x000062000802017f */
[----:B------:R-:W-:Y:S05]  /*1440*/  @!P0 BRA `(.L_x_15) ;  /* 0x0000000000048947 */ /* 0x000fea0003800000 */
[----:B------:R-:W-:Y:S01]  /*1450*/  BPT.TRAP 0x1 ;  /* 0x000000040000795c */ /* 0x000fe20000300000 */
.L_x_15:
[----:B------:R-:W-:-:S05]  /*1460*/  IMAD.U32 R4, RZ, RZ, UR44 ;  /* 0x0000002cff047e24 */ /* 0x000fca000f8e00ff */
[----:B------:R-:W-:Y:S01]  /*1470*/  ISETP.GE.AND P2, PT, R4, 0x1, PT ;  /* 0x000000010400780c */ /* 0x000fe20003f46270 */
[----:B-1----:R-:W-:-:S12]  /*1480*/  @P1 BRA `(.L_x_16) ;  /* 0x0000000000081947 */ /* 0x002fd80003800000 */
[----:B------:R-:W1:Y:S02]  /*1490*/  SYNCS.PHASECHK.TRANS64.TRYWAIT P1, [R3+URZ], R0 ;  /* 0x00000000030075a7 */ /* 0x000e64000802017f */
[----:B-1----:R-:W-:Y:S05]  /*14a0*/  @!P1 BRA `(.L_x_17) ;  /* 0x0000005800649947 */ /* 0x002fea0003800000 */
.L_x_16:
[----:B------:R-:W-:Y:S05]  /*14b0*/  WARPSYNC.ALL ;  /* 0x0000000000007948 */ /* 0x000fea0003800000 */
[----:B------:R-:W-:Y:S01]  /*14c0*/  UIADD3 UR4, UR46, 0x10100, URZ ;  /* 0x000101002e047890 */ /* 0x000fe2000fffe03f */
[----:B------:R-:W-:Y:S01]  /*14d0*/  WARPGROUP.ARRIVE ;  /* 0x00000000000079c5 */ /* 0x000fe20000000000 */
[----:B------:R-:W-:Y:S02]  /*14e0*/  ULEA UR5, UR41, UR45, 0xa ;  /* 0x0000002d29057291 */ /* 0x000fe4000f8e503f */
[----:B------:R-:W-:Y:S01]  /*14f0*/  USHF.R.U32.HI UR4, URZ, 0x4, UR4 ;  /* 0x000000043f047899 */ /* 0x000fe20008011604 */
[----:B------:R-:W-:Y:S01]  /*1500*/  UMOV UR9, 0x40000040 ;  /* 0x4000004000097882 */ /* 0x000fe20000000000 */
[----:B------:R-:W-:-:S02]  /*1510*/  UMOV UR11, 0x40000040 ;  /* 0x40000040000b7882 */ /* 0x000fc40000000000 */
[----:B------:R-:W-:Y:S01]  /*1520*/  ULOP3.LUT UR4, UR4, 0x3fff, URZ, 0xc0, !UPT ;  /* 0x00003fff04047892 */ /* 0x000fe2000f8ec03f */
[----:B------:R-:W-:-:S03]  /*1530*/  UMOV UR8, UR5 ;  /* 0x0000000500087c82 */ /* 0x000fc60008000000 */
[----:B------:R-:W-:-:S04]  /*1540*/  ULOP3.LUT UR4, UR4, 0x10000, URZ, 0xfc, !UPT ;  /* 0x0001000004047892 */ /* 0x000fc8000f8efc3f */
[----:B------:R-:W-:-:S07]  /*1550*/  ULEA UR6, UR41, UR4, 0xa ;  /* 0x0000000429067291 */ /* 0x000fce000f8e503f */
[----:B------:R-:W-:Y:S02]  /*1560*/  UMOV UR10, UR6 ;  /* 0x00000006000a7c82 */ /* 0x000fe40008000000 */
[----:B------:R-:W-:Y:S01]  /*1570*/  HGMMA.64x128x8.F32.TF32 R24, gdesc[UR8], RZ, !UPT, gsb0 ;  /* 0x05e00000081879f0 */ /* 0x000fe2000c0028ff */
[----:B------:R-:W-:Y:S02]  /*1580*/  UIADD3 UR8, UR5, 0x2, URZ ;  /* 0x0000000205087890 */ /* 0x000fe4000fffe03f */
[----:B------:R-:W-:Y:S01]  /*1590*/  UIADD3 UR10, UR6, 0x2, URZ ;  /* 0x00000002060a7890 */ /* 0x000fe2000fffe03f */
[----:B------:R-:W-:Y:S01]  /*15a0*/  UMOV UR9, 0x40000040 ;  /* 0x4000004000097882 */ /* 0x000fe20000000000 */
[----:B------:R-:W-:Y:S01]  /*15b0*/  UMOV UR11, 0x40000040 ;  /* 0x40000040000b7882 */ /* 0x000fe20000000000 */
[----:B------:R-:W-:Y:S02]  /*15c0*/  WARPGROUP.DEPBAR.LE gsb0, 0x0 ;  /* 0x00008000000079c5 */ /* 0x000fe40000010000 */
[----:B------:R-:W-:-:S06]  /*15d0*/  WARPGROUP.ARRIVE ;  /* 0x00000000000079c5 */ /* 0x000fcc0000000000 */
[----:B------:R-:W-:Y:S01]  /*15e0*/  HGMMA.64x128x8.F32.TF32 R24, gdesc[UR8], R24, gsb0 ;  /* 0x05e00000081879f0 */ /* 0x000fe20008002818 */
        /* <DEDUP_REMOVED lines=13> */
[----:B------:R-:W-:Y:S03]  /*16c0*/  HGMMA.64x128x8.F32.TF32 R24, gdesc[UR8], R24, gsb0 ;  /* 0x05e00000081879f0 */ /* 0x000fe60008002818 */
[----:B------:R-:W-:Y:S02]  /*16d0*/  WARPGROUP.DEPBAR.LE gsb0, 0x0 ;  /* 0x00008000000079c5 */ /* 0x000fe40000010000 */
[----:B------:R-:W-:Y:S05]  /*16e0*/  @!P2 BRA `(.L_x_18) ;  /* 0x00000004001ca947 */ /* 0x000fea0003800000 */
[----:B------:R-:W-:Y:S01]  /*16f0*/  UIADD3 UR5, UR41, 0x1, URZ ;  /* 0x0000000129057890 */ /* 0x000fe2000fffe03f */
[----:B01----:R-:W-:-:S03]  /*1700*/  IMAD.U32 R0, RZ, RZ, UR44 ;  /* 0x0000002cff007e24 */ /* 0x003fc6000f8e00ff */
[----:B------:R-:W-:-:S04]  /*1710*/  UISETP.NE.AND UP0, UPT, UR5, 0x4, UPT ;  /* 0x000000040500788c */ /* 0x000fc8000bf05270 */
[----:B------:R-:W-:Y:S02]  /*1720*/  USEL UR6, URZ, 0x1, UP0 ;  /* 0x000000013f067887 */ /* 0x000fe40008000000 */
[----:B------:R-:W-:Y:S02]  /*1730*/  USEL UR5, UR5, URZ, UP0 ;  /* 0x0000003f05057287 */ /* 0x000fe40008000000 */
[----:B------:R-:W-:-:S06]  /*1740*/  ULOP3.LUT UR6, UR40, UR6, URZ, 0x3c, !UPT ;  /* 0x0000000628067292 */ /* 0x000fcc000f8e3c3f */
[----:B------:R-:W-:Y:S01]  /*1750*/  IMAD.U32 R5, RZ, RZ, UR6 ;  /* 0x00000006ff057e24 */ /* 0x000fe2000f8e00ff */
[----:B------:R-:W-:-:S06]  /*1760*/  UMOV UR6, UR41 ;  /* 0x0000002900067c82 */ /* 0x000fcc0008000000 */
.L_x_25:
[----:B01----:R-:W-:Y:S05]  /*1770*/  @!P0 BRA `(.L_x_19) ;  /* 0x0000000000048947 */ /* 0x003fea0003800000 */
[----:B------:R-:W-:Y:S01]  /*1780*/  BPT.TRAP 0x1 ;  /* 0x000000040000795c */ /* 0x000fe20000300000 */
.L_x_19:
[----:B------:R-:W0:Y:S01]  /*1790*/  S2UR UR8, SR_CgaCtaId ;  /* 0x00000000000879c3 */ /* 0x000e220000008800 */
[----:B------:R-:W-:Y:S01]  /*17a0*/  UMOV UR7, 0x400 ;  /* 0x0000040000077882 */ /* 0x000fe20000000000 */
[----:B------:R-:W-:Y:S01]  /*17b0*/  SHF.L.U32 R3, R5, 0x1f, RZ ;  /* 0x0000001f05037819 */ /* 0x000fe200000006ff */
[----:B0-----:R-:W-:-:S04]  /*17c0*/  ULEA UR13, UR8, UR7, 0x18 ;  /* 0x00000007080d7291 */ /* 0x001fc8000f8ec03f */
[----:B------:R-:W-:-:S09]  /*17d0*/  ULEA UR7, UR5, UR13, 0x3 ;  /* 0x0000000d05077291 */ /* 0x000fd2000f8e183f */
[----:B------:R0:W1:Y:S01]  /*17e0*/  SYNCS.PHASECHK.TRANS64.TRYWAIT P1, [UR7], R3 ;  /* 0x00000003ff0075a7 */ /* 0x0000620008020147 */
[----:B------:R-:W-:Y:S05]  /*17f0*/  @!P0 BRA `(.L_x_20) ;  /* 0x0000000000048947 */ /* 0x000fea0003800000 */
[----:B------:R-:W-:Y:S01]  /*1800*/  BPT.TRAP 0x1 ;  /* 0x000000040000795c */ /* 0x000fe20000300000 */
.L_x_20:
[----:B-1----:R-:W-:Y:S05]  /*1810*/  @P1 BRA `(.L_x_21) ;  /* 0x0000000000081947 */ /* 0x002fea0003800000 */
[----:B------:R-:W1:Y:S02]  /*1820*/  SYNCS.PHASECHK.TRANS64.TRYWAIT P1, [UR7], R3 ;  /* 0x00000003ff0075a7 */ /* 0x000e640008020147 */
[----:B-1----:R-:W-:Y:S05]  /*1830*/  @!P1 BRA `(.L_x_22) ;  /* 0x0000005400949947 */ /* 0x002fea0003800000 */
.L_x_21:
[----:B------:R-:W-:Y:S01]  /*1840*/  ULEA UR7, UR5, UR45, 0xa ;  /* 0x0000002d05077291 */ /* 0x000fe2000f8e503f */
[----:B------:R-:W-:Y:S01]  /*1850*/  WARPGROUP.ARRIVE ;  /* 0x00000000000079c5 */ /* 0x000fe20000000000 */
[----:B------:R-:W-:Y:S01]  /*1860*/  ULEA UR12, UR5, UR4, 0xa ;  /* 0x00000004050c7291 */ /* 0x000fe2000f8e503f */
[----:B------:R-:W-:Y:S01]  /*1870*/  UMOV UR9, 0x40000040 ;  /* 0x4000004000097882 */ /* 0x000fe20000000000 */
[----:B------:R-:W-:-:S03]  /*1880*/  UMOV UR11, 0x40000040 ;  /* 0x40000040000b7882 */ /* 0x000fc60000000000 */
[----:B------:R-:W-:Y:S02]  /*1890*/  UMOV UR8, UR7 ;  /* 0x0000000700087c82 */ /* 0x000fe40008000000 */
[----:B------:R-:W-:Y:S02]  /*18a0*/  UMOV UR10, UR12 ;  /* 0x0000000c000a7c82 */ /* 0x000fe40008000000 */
[----:B------:R-:W-:Y:S01]  /*18b0*/  HGMMA.64x128x8.F32.TF32 R24, gdesc[UR8], R24, gsb0 ;  /* 0x05e00000081879f0 */ /* 0x000fe20008002818 */
[----:B------:R-:W-:Y:S02]  /*18c0*/  UIADD3 UR8, UR7, 0x2, URZ ;  /* 0x0000000207087890 */ /* 0x000fe4000fffe03f */
[----:B------:R-:W-:Y:S01]  /*18d0*/  UIADD3 UR10, UR12, 0x2, URZ ;  /* 0x000000020c0a7890 */ /* 0x000fe2000fffe03f */
[----:B------:R-:W-:Y:S01]  /*18e0*/  UMOV UR9, 0x40000040 ;  /* 0x4000004000097882 */ /* 0x000fe20000000000 */
[----:B------:R-:W-:Y:S01]  /*18f0*/  UMOV UR11, 0x40000040 ;  /* 0x40000040000b7882 */ /* 0x000fe20000000000 */
[----:B------:R-:W-:-:S02]  /*1900*/  WARPGROUP.DEPBAR.LE gsb0, 0x0 ;  /* 0x00008000000079c5 */ /* 0x000fc40000010000 */
        /* <DEDUP_REMOVED lines=18> */
[----:B------:R-:W-:Y:S01]  /*1a30*/  BPT.TRAP 0x1 ;  /* 0x000000040000795c */ /* 0x000fe20000300000 */
.L_x_23:
[----:B------:R-:W-:Y:S01]  /*1a40*/  ULEA UR7, UR6, UR13, 0x3 ;  /* 0x0000000d06077291 */ /* 0x000fe2000f8e183f */
[----:B------:R-:W-:-:S03]  /*1a50*/  ISETP.GT.U32.AND P1, PT, R18, 0x1, PT ;  /* 0x000000011200780c */ /* 0x000fc60003f24070 */
[----:B------:R-:W-:-:S04]  /*1a60*/  UIADD3 UR7, UR7, 0x20, URZ ;  /* 0x0000002007077890 */ /* 0x000fc8000fffe03f */
[----:B------:R-:W-:-:S09]  /*1a70*/  UPRMT UR7, URZ, 0x654, UR7 ;  /* 0x000006543f077896 */ /* 0x000fd20008000007 */
[----:B------:R-:W-:Y:S01]  /*1a80*/  SYNCS.ARRIVE.TRANS64.RED.A1T0 RZ, [UR7], RZ ;  /* 0x000000ffffff79a7 */ /* 0x000fe20008100407 */
[----:B------:R-:W-:Y:S05]  /*1a90*/  @P1 BRA `(.L_x_24) ;  /* 0x0000000000041947 */ /* 0x000fea0003800000 */
[----:B------:R-:W-:Y:S01]  /*1aa0*/  BPT.TRAP 0x1 ;  /* 0x000000040000795c */ /* 0x000fe20000300000 */
.L_x_24:
[----:B------:R-:W-:Y:S01]  /*1ab0*/  UIADD3 UR5, UR5, 0x1, URZ ;  /* 0x0000000105057890 */ /* 0x000fe2000fffe03f */
[C---:B------:R-:W-:Y:S01]  /*1ac0*/  ISETP.GT.AND P1, PT, R0.reuse, 0x1, PT ;  /* 0x000000010000780c */ /* 0x040fe20003f24270 */
[----:B------:R-:W-:Y:S01]  /*1ad0*/  UIADD3 UR6, UR6, 0x1, URZ ;  /* 0x0000000106067890 */ /* 0x000fe2000fffe03f */
[----:B------:R-:W-:Y:S01]  /*1ae0*/  VIADD R0, R0, 0xffffffff ;  /* 0xffffffff00007836 */ /* 0x000fe20000000000 */
[----:B------:R-:W-:Y:S02]  /*1af0*/  UISETP.NE.AND UP0, UPT, UR5, 0x4, UPT ;  /* 0x000000040500788c */ /* 0x000fe4000bf05270 */
[----:B------:R-:W-:Y:S02]  /*1b00*/  UISETP.NE.AND UP1, UPT, UR6, 0x4, UPT ;  /* 0x000000040600788c */ /* 0x000fe4000bf25270 */
[----:B------:R-:W-:Y:S02]  /*1b10*/  USEL UR7, URZ, 0x1, UP0 ;  /* 0x000000013f077887 */ /* 0x000fe40008000000 */
[----:B------:R-:W-:-:S02]  /*1b20*/  USEL UR5, UR5, URZ, UP0 ;  /* 0x0000003f05057287 */ /* 0x000fc40008000000 */
[----:B------:R-:W-:Y:S02]  /*1b30*/  USEL UR6, UR6, URZ, UP1 ;  /* 0x0000003f06067287 */ /* 0x000fe40008800000 */
[----:B------:R-:W-:Y:S01]  /*1b40*/  LOP3.LUT R5, R5, UR7, RZ, 0x3c, !PT ;  /* 0x0000000705057c12 */ /* 0x000fe2000f8e3cff */
[----:B------:R-:W-:Y:S09]  /*1b50*/  @P1 BRA `(.L_x_25) ;  /* 0xfffffffc00041947 */ /* 0x000ff2000383ffff */
.L_x_18:
[----:B01----:R-:W0:Y:S02]  /*1b60*/  LDC R0, c[0x0][0x28c] ;  /* 0x0000a300ff007b82 */ /* 0x003e240000000800 */
[----:B0-----:R-:W-:-:S13]  /*1b70*/  ISETP.GE.AND P1, PT, R0, 0x1, PT ;  /* 0x000000010000780c */ /* 0x001fda0003f26270 */
[----:B------:R-:W-:Y:S05]  /*1b80*/  @!P1 BRA `(.L_x_26) ;  /* 0x0000000000389947 */ /* 0x000fea0003800000 */
[----:B------:R-:W-:Y:S05]  /*1b90*/  @!P0 BRA `(.L_x_27) ;  /* 0x0000000000048947 */ /* 0x000fea0003800000 */
[----:B------:R-:W-:Y:S01]  /*1ba0*/  BPT.TRAP 0x1 ;  /* 0x000000040000795c */ /* 0x000fe20000300000 */
.L_x_27:
[----:B------:R-:W0:Y:S01]  /*1bb0*/  S2UR UR6, SR_CgaCtaId ;  /* 0x00000000000679c3 */ /* 0x000e220000008800 */
[----:B------:R-:W-:Y:S01]  /*1bc0*/  UIADD3 UR4, UR44, UR41, URZ ;  /* 0x000000292c047290 */ /* 0x000fe2000fffe03f */
[----:B------:R-:W-:Y:S01]  /*1bd0*/  ISETP.GT.U32.AND P0, PT, R18, 0x1, PT ;  /* 0x000000011200780c */ /* 0x000fe20003f04070 */
[----:B------:R-:W-:Y:S02]  /*1be0*/  UMOV UR5, 0x400 ;  /* 0x0000040000057882 */ /* 0x000fe40000000000 */
[----:B------:R-:W-:-:S04]  /*1bf0*/  USHF.L.U32 UR4, UR4, 0x3, URZ ;  /* 0x0000000304047899 */ /* 0x000fc8000800063f */
[----:B------:R-:W-:Y:S02]  /*1c00*/  ULOP3.LUT UR4, UR4, 0x18, URZ, 0xc0, !UPT ;  /* 0x0000001804047892 */ /* 0x000fe4000f8ec03f */
[----:B0-----:R-:W-:-:S04]  /*1c10*/  ULEA UR5, UR6, UR5, 0x18 ;  /* 0x0000000506057291 */ /* 0x001fc8000f8ec03f */
[----:B------:R-:W-:-:S04]  /*1c20*/  UIADD3 UR4, UR5, 0x20, UR4 ;  /* 0x0000002005047890 */ /* 0x000fc8000fffe004 */
[----:B------:R-:W-:-:S09]  /*1c30*/  UPRMT UR4, URZ, 0x654, UR4 ;  /* 0x000006543f047896 */ /* 0x000fd20008000004 */
[----:B------:R-:W-:Y:S01]  /*1c40*/  SYNCS.ARRIVE.TRANS64.RED.A1T0 RZ, [UR4], RZ ;  /* 0x000000ffffff79a7 */ /* 0x000fe20008100404 */
[----:B------:R-:W-:Y:S05]  /*1c50*/  @P0 BRA `(.L_x_26) ;  /* 0x0000000000040947 */ /* 0x000fea0003800000 */
[----:B------:R-:W-:Y:S01]  /*1c60*/  BPT.TRAP 0x1 ;  /* 0x000000040000795c */ /* 0x000fe20000300000 */
.L_x_26:
[----:B------:R-:W-:Y:S01]  /*1c70*/  IMAD.SHL.U32 R6, R100, 0x80, RZ ;  /* 0x0000008064067824 */ /* 0x000fe200078e00ff */
[----:B------:R-:W-:Y:S01]  /*1c80*/  ULDC UR6, c[0x0][0x288] ;  /* 0x0000a20000067ab9 */ /* 0x000fe20000000800 */
[----:B------:R-:W-:Y:S01]  /*1c90*/  SHF.R.S32.HI R11, RZ, 0x1f, R99 ;  /* 0x0000001fff0b7819 */ /* 0x000fe20000011463 */
[C---:B------:R-:W-:Y:S01]  /*1ca0*/  IMAD.SHL.U32 R10, R101.reuse, 0x80, RZ ;  /* 0x00000080650a7824 */ /* 0x040fe200078e00ff */
[----:B------:R-:W-:Y:S01]  /*1cb0*/  ULDC.64 UR4, c[0x0][0x5d0] ;  /* 0x0001740000047ab9 */ /* 0x000fe20000000a00 */
[C---:B------:R-:W-:Y:S01]  /*1cc0*/  LOP3.LUT R8, R6.reuse, 0x6, R93, 0xf8, !PT ;  /* 0x0000000606087812 */ /* 0x040fe200078ef85d */
[----:B------:R-:W-:Y:S01]  /*1cd0*/  IMAD.WIDE R100, R101, 0x80, R22 ;  /* 0x0000008065647825 */ /* 0x000fe200078e0216 */
[----:B------:R-:W-:Y:S01]  /*1ce0*/  ISETP.GE.AND P0, PT, R6, UR6, PT ;  /* 0x0000000606007c0c */ /* 0x000fe2000bf06270 */
[----:B------:R-:W-:Y:S01]  /*1cf0*/  ULDC UR6, c[0x0][0x284] ;  /* 0x0000a10000067ab9 */ /* 0x000fe20000000800 */
[----:B------:R-:W-:Y:S01]  /*1d00*/  SHF.R.S32.HI R9, RZ, 0x1f, R8 ;  /* 0x0000001fff097819 */ /* 0x000fe20000011408 */
[----:B------:R-:W-:Y:S01]  /*1d10*/  IMAD R0, R11, UR4, RZ ;  /* 0x000000040b007c24 */ /* 0x000fe2000f8e02ff */
[----:B------:R-:W-:-:S03]  /*1d20*/  ISETP.GE.OR P0, PT, R10, UR6, P0 ;  /* 0x000000060a007c0c */ /* 0x000fc60008706670 */
[C---:B------:R-:W-:Y:S02]  /*1d30*/  IMAD R3, R99.reuse, UR5, R0 ;  /* 0x0000000563037c24 */ /* 0x040fe4000f8e0200 */
[----:B------:R-:W-:Y:S01]  /*1d40*/  IMAD.WIDE.U32 R4, R99, UR4, R8 ;  /* 0x0000000463047c25 */ /* 0x000fe2000f8e0008 */
[----:B------:R-:W-:-:S03]  /*1d50*/  ULDC.64 UR4, c[0x0][0x5c8] ;  /* 0x0001720000047ab9 */ /* 0x000fc60000000a00 */
[----:B------:R-:W-:Y:S02]  /*1d60*/  IMAD R7, R101, UR4, RZ ;  /* 0x0000000465077c24 */ /* 0x000fe4000f8e02ff */
[----:B------:R-:W-:Y:S02]  /*1d70*/  IMAD.IADD R5, R5, 0x1, R3 ;  /* 0x0000000105057824 */ /* 0x000fe400078e0203 */
[C---:B------:R-:W-:Y:S02]  /*1d80*/  IMAD R7, R100.reuse, UR5, R7 ;  /* 0x0000000564077c24 */ /* 0x040fe4000f8e0207 */
[----:B------:R-:W-:-:S04]  /*1d90*/  IMAD.WIDE.U32 R102, R100, UR4, R4 ;  /* 0x0000000464667c25 */ /* 0x000fc8000f8e0004 */
[----:B------:R-:W-:Y:S01]  /*1da0*/  IMAD.MOV.U32 R0, RZ, RZ, -0x1 ;  /* 0xffffffffff007424 */ /* 0x000fe200078e00ff */
[----:B------:R-:W-:Y:S06]  /*1db0*/  @P0 BRA `(.L_x_28) ;  /* 0x0000003400040947 */ /* 0x000fec0003800000 */
[----:B-----5:R-:W-:Y:S01]  /*1dc0*/  FSETP.NEU.AND P0, PT, R88, RZ, PT ;  /* 0x000000ff5800720b */ /* 0x020fe20003f0d000 */
[----:B------:R-:W-:Y:S01]  /*1dd0*/  IMAD.IADD R4, R89, 0x1, -R6 ;  /* 0x0000000159047824 */ /* 0x000fe200078e0a06 */
[----:B------:R-:W-:Y:S01]  /*1de0*/  BSSY B0, `(.L_x_28) ;  /* 0x000033e000007945 */ /* 0x000fe20003800000 */
[----:B------:R-:W-:Y:S02]  /*1df0*/  IMAD.IADD R3, R97, 0x1, -R10 ;  /* 0x0000000161037824 */ /* 0x000fe400078e0a0a */
[----:B------:R-:W-:Y:S01]  /*1e00*/  IMAD.IADD R111, R103, 0x1, R7 ;  /* 0x00000001676f7824 */ /* 0x000fe200078e0207 */
[----:B------:R-:W-:-:S04]  /*1e10*/  ISETP.GT.AND P3, PT, R4, RZ, PT ;  /* 0x000000ff0400720c */ /* 0x000fc80003f64270 */
[----:B------:R-:W-:-:S03]  /*1e20*/  ISETP.GT.AND P1, PT, R3, RZ, P3 ;  /* 0x000000ff0300720c */ /* 0x000fc60001f24270 */
[----:B------:R-:W-:Y:S10]  /*1e30*/  @!P0 BRA `(.L_x_29) ;  /* 0x0000002400208947 */ /* 0x000ff40003800000 */
[----:B------:R-:W0:Y:S01]  /*1e40*/  LDC.64 R104, c[0x0][0x5b8] ;  /* 0x00016e00ff687b82 */ /* 0x000e220000000a00 */
[----:B------:R-:W-:-:S07]  /*1e50*/  ULDC.64 UR4, c[0x0][0x5c0] ;  /* 0x0001700000047ab9 */ /* 0x000fce0000000a00 */
[----:B------:R-:W1:Y:S08]  /*1e60*/  LDC.64 R106, c[0x0][0x5b0] ;  /* 0x00016c00ff6a7b82 */ /* 0x000e700000000a00 */
[----:B------:R-:W2:Y:S01]  /*1e70*/  LDC.64 R108, c[0x0][0x5a8] ;  /* 0x00016a00ff6c7b82 */ /* 0x000ea20000000a00 */
[-C--:B0-----:R-:W-:Y:S02]  /*1e80*/  IMAD R6, R11, R104.reuse, RZ ;  /* 0x000000680b067224 */ /* 0x081fe400078e02ff */
[----:B------:R-:W-:-:S04]  /*1e90*/  IMAD.WIDE.U32 R12, R99, R104, R8 ;  /* 0x00000068630c7225 */ /* 0x000fc800078e0008 */
[----:B------:R-:W-:Y:S02]  /*1ea0*/  IMAD R103, R99, R105, R6 ;  /* 0x0000006963677224 */ /* 0x000fe400078e0206 */
[-C--:B-1----:R-:W-:Y:S02]  /*1eb0*/  IMAD R5, R101, R106.reuse, RZ ;  /* 0x0000006a65057224 */ /* 0x082fe400078e02ff */
[----:B------:R-:W-:Y:S02]  /*1ec0*/  IMAD.IADD R13, R13, 0x1, R103 ;  /* 0x000000010d0d7824 */ /* 0x000fe400078e0267 */
[C---:B------:R-:W-:Y:S02]  /*1ed0*/  IMAD R105, R100.reuse, R107, R5 ;  /* 0x0000006b64697224 */ /* 0x040fe400078e0205 */
[----:B------:R-:W-:-:S04]  /*1ee0*/  IMAD.WIDE.U32 R6, R100, R106, R12 ;  /* 0x0000006a64067225 */ /* 0x000fc800078e000c */
[----:B------:R-:W-:Y:S01]  /*1ef0*/  IMAD.IADD R5, R7, 0x1, R105 ;  /* 0x0000000107057824 */ /* 0x000fe200078e0269 */
[----:B--2---:R-:W-:-:S04]  /*1f00*/  LEA R14, P0, R6, R108, 0x2 ;  /* 0x0000006c060e7211 */ /* 0x004fc800078010ff */
[----:B------:R-:W-:-:S05]  /*1f10*/  LEA.HI.X R15, R6, R109, R5, 0x2, P0 ;  /* 0x0000006d060f7211 */ /* 0x000fca00000f1405 */
[----:B------:R0:W2:Y:S01]  /*1f20*/  @P1 LDG.E.LTC128B R5, desc[UR38][R14.64] ;  /* 0x000000260e051981 */ /* 0x0000a2000c1e1920 */
[----:B------:R-:W-:Y:S01]  /*1f30*/  IMAD.WIDE.U32 R6, R100, R106, R8 ;  /* 0x0000006a64067225 */ /* 0x000fe200078e0008 */
[C---:B------:R-:W-:Y:S01]  /*1f40*/  SHF.L.U64.HI R11, R106.reuse, 0x3, R107 ;  /* 0x000000036a0b7819 */ /* 0x040fe2000001026b */
[----:B------:R-:W-:Y:S01]  /*1f50*/  BSSY B1, `(.L_x_30) ;  /* 0x0000016000017945 */ /* 0x000fe20003800000 */
[----:B------:R-:W-:Y:S01]  /*1f60*/  ISETP.GT.AND P3, PT, R3, 0x8, P3 ;  /* 0x000000080300780c */ /* 0x000fe20001f64270 */
[----:B------:R-:W-:Y:S02]  /*1f70*/  IMAD.IADD R7, R105, 0x1, R7 ;  /* 0x0000000169077824 */ /* 0x000fe400078e0207 */
[----:B------:R-:W-:Y:S02]  /*1f80*/  IMAD.SHL.U32 R10, R106, 0x8, RZ ;  /* 0x000000086a0a7824 */ /* 0x000fe400078e00ff */
[----:B------:R-:W-:-:S04]  /*1f90*/  IMAD.WIDE.U32 R20, R99, R104, R6 ;  /* 0x0000006863147225 */ /* 0x000fc800078e0006 */
[----:B------:R-:W-:Y:S01]  /*1fa0*/  IMAD.WIDE.U32 R100, R100, R106, R10 ;  /* 0x0000006a64647225 */ /* 0x000fe200078e000a */
[----:B------:R-:W-:Y:S02]  /*1fb0*/  LEA R10, P0, R102, UR4, 0x2 ;  /* 0x00000004660a7c11 */ /* 0x000fe4000f8010ff */
[----:B------:R-:W-:Y:S01]  /*1fc0*/  LEA R6, P4, R20, R108, 0x2 ;  /* 0x0000006c14067211 */ /* 0x000fe200078810ff */
[----:B0-----:R-:W-:Y:S01]  /*1fd0*/  IMAD.IADD R14, R103, 0x1, R21 ;  /* 0x00000001670e7824 */ /* 0x001fe200078e0215 */
[----:B------:R-:W-:Y:S01]  /*1fe0*/  LEA.HI.X R11, R102, UR5, R111, 0x2, P0 ;  /* 0x00000005660b7c11 */ /* 0x000fe200080f146f */
[----:B------:R-:W-:Y:S01]  /*1ff0*/  IMAD.IADD R105, R105, 0x1, R101 ;  /* 0x0000000169697824 */ /* 0x000fe200078e0265 */
[----:B------:R-:W-:Y:S02]  /*2000*/  ISETP.GT.AND P0, PT, R4, 0x1, PT ;  /* 0x000000010400780c */ /* 0x000fe40003f04270 */
[----:B------:R-:W-:Y:S01]  /*2010*/  IADD3 R15, P2, R12, R100, RZ ;  /* 0x000000640c0f7210 */ /* 0x000fe20007f5e0ff */
[----:B--2---:R-:W-:-:S04]  /*2020*/  FMUL R7, R5, R88 ;  /* 0x0000005805077220 */ /* 0x004fc80000400000 */
[----:B------:R-:W-:Y:S01]  /*2030*/  FFMA R21, R24, R19, R7 ;  /* 0x0000001318157223 */ /* 0x000fe20000000007 */
[----:B------:R-:W-:Y:S01]  /*2040*/  LEA.HI.X R7, R20, R109, R14, 0x2, P4 ;  /* 0x0000006d14077211 */ /* 0x000fe200020f140e */
[----:B------:R-:W-:Y:S01]  /*2050*/  IMAD.X R20, R105, 0x1, R13, P2 ;  /* 0x0000000169147824 */ /* 0x000fe200010e060d */
[----:B------:R-:W-:Y:S02]  /*2060*/  ISETP.GT.AND P4, PT, R3, RZ, P0 ;  /* 0x000000ff0300720c */ /* 0x000fe40000784270 */
[----:B------:R0:W-:Y:S01]  /*2070*/  @P1 STG.E desc[UR38][R10.64], R21 ;  /* 0x000000150a001986 */ /* 0x0001e2000c101926 */
[----:B------:R-:W-:-:S10]  /*2080*/  LEA R14, P1, R15, R108, 0x2 ;  /* 0x0000006c0f0e7211 */ /* 0x000fd400078210ff */
[----:B------:R-:W-:Y:S05]  /*2090*/  @!P4 BRA `(.L_x_31) ;  /* 0x000000000004c947 */ /* 0x000fea0003800000 */
[----:B------:R1:W5:Y:S02]  /*20a0*/  LDG.E.LTC128B R5, desc[UR38][R6.64+0x4] ;  /* 0x0000042606057981 */ /* 0x000364000c1e1920 */
.L_x_31:
[----:B------:R-:W-:Y:S05]  /*20b0*/  BSYNC B1 ;  /* 0x0000000000017941 */ /* 0x000fea0003800000 */
.L_x_30:
[----:B-----5:R-:W-:Y:S01]  /*20c0*/  FMUL R12, R5, R88 ;  /* 0x00000058050c7220 */ /* 0x020fe20000400000 */
[----:B------:R-:W-:-:S03]  /*20d0*/  LEA.HI.X R15, R15, R109, R20, 0x2, P1 ;  /* 0x0000006d0f0f7211 */ /* 0x000fc600008f1414 */
[----:B------:R-:W-:Y:S01]  /*20e0*/  FFMA R101, R25, R19, R12 ;  /* 0x0000001319657223 */ /* 0x000fe2000000000c */
[----:B------:R-:W-:-:S04]  /*20f0*/  IMAD.MOV.U32 R25, RZ, RZ, R5 ;  /* 0x000000ffff197224 */ /* 0x000fc800078e0005 */
[----:B------:R2:W-:Y:S04]  /*2100*/  @P4 STG.E desc[UR38][R10.64+0x4], R101 ;  /* 0x000004650a004986 */ /* 0x0005e8000c101926 */
[----:B------:R-:W3:Y:S01]  /*2110*/  @P3 LDG.E.LTC128B R25, desc[UR38][R14.64] ;  /* 0x000000260e193981 */ /* 0x000ee2000c1e1920 */
[C---:B------:R-:W-:Y:S01]  /*2120*/  SHF.L.U64.HI R13, R92.reuse, 0x2, R91 ;  /* 0x000000025c0d7819 */ /* 0x040fe2000001025b */
[----:B------:R-:W-:Y:S01]  /*2130*/  BSSY B1, `(.L_x_32) ;  /* 0x0000010000017945 */ /* 0x000fe20003800000 */
[----:B------:R-:W-:Y:S02]  /*2140*/  LEA R12, P2, R92, R10, 0x2 ;  /* 0x0000000a5c0c7211 */ /* 0x000fe400078410ff */
[----:B------:R-:W-:Y:S02]  /*2150*/  IADD3 R20, P1, R8, R100, RZ ;  /* 0x0000006408147210 */ /* 0x000fe40007f3e0ff */
[----:B------:R-:W-:Y:S01]  /*2160*/  ISETP.GT.AND P0, PT, R3, 0x8, P0 ;  /* 0x000000080300780c */ /* 0x000fe20000704270 */
[----:B------:R-:W-:-:S02]  /*2170*/  IMAD.X R13, R13, 0x1, R11, P2 ;  /* 0x000000010d0d7824 */ /* 0x000fc400010e060b */
[----:B0-----:R-:W-:Y:S01]  /*2180*/  IMAD.X R21, R9, 0x1, R105, P1 ;  /* 0x0000000109157824 */ /* 0x001fe200008e0669 */
[----:B------:R-:W-:Y:S01]  /*2190*/  ISETP.GT.AND P1, PT, R4, 0x8, PT ;  /* 0x000000080400780c */ /* 0x000fe20003f24270 */
[----:B------:R-:W-:-:S04]  /*21a0*/  IMAD.WIDE.U32 R20, R99, R104, R20 ;  /* 0x0000006863147225 */ /* 0x000fc800078e0014 */
[----:B------:R-:W-:Y:S01]  /*21b0*/  IMAD.IADD R9, R103, 0x1, R21 ;  /* 0x0000000167097824 */ /* 0x000fe200078e0215 */
[----:B------:R-:W-:-:S04]  /*21c0*/  LEA R8, P4, R20, R108, 0x2 ;  /* 0x0000006c14087211 */ /* 0x000fc800078810ff */
[----:B------:R-:W-:Y:S01]  /*21d0*/  LEA.HI.X R9, R20, R109, R9, 0x2, P4 ;  /* 0x0000006d14097211 */ /* 0x000fe200020f1409 */
[----:B---3--:R-:W-:-:S04]  /*21e0*/  FMUL R5, R25, R88 ;  /* 0x0000005819057220 */ /* 0x008fc80000400000 */
[----:B------:R-:W-:-:S05]  /*21f0*/  FFMA R5, R26, R19, R5 ;  /* 0x000000131a057223 */ /* 0x000fca0000000005 */
[----:B------:R2:W-:Y:S01]  /*2200*/  @P3 STG.E desc[UR38][R12.64], R5 ;  /* 0x000000050c003986 */ /* 0x0005e2000c101926 */
[----:B------:R-:W-:Y:S05]  /*2210*/  @!P0 BRA `(.L_x_33) ;  /* 0x0000000000048947 */ /* 0x000fea0003800000 */
[----:B------:R0:W5:Y:S02]  /*2220*/  LDG.E.LTC128B R25, desc[UR38][R8.64+0x4] ;  /* 0x0000042608197981 */ /* 0x000164000c1e1920 */
.L_x_33:
[----:B------:R-:W-:Y:S05]  /*2230*/  BSYNC B1 ;  /* 0x0000000000017941 */ /* 0x000fea0003800000 */
.L_x_32:
[----:B-----5:R-:W-:Y:S01]  /*2240*/  FMUL R14, R25, R88 ;  /* 0x00000058190e7220 */ /* 0x020fe20000400000 */
[----:B------:R-:W-:Y:S01]  /*2250*/  ISETP.GT.AND P3, PT, R3, RZ, P1 ;  /* 0x000000ff0300720c */ /* 0x000fe20000f64270 */
[----:B------:R-:W-:Y:S01]  /*2260*/  BSSY B1, `(.L_x_34) ;  /* 0x0000006000017945 */ /* 0x000fe20003800000 */
[----:B------:R-:W-:Y:S01]  /*2270*/  ISETP.GT.AND P2, PT, R4, 0x9, PT ;  /* 0x000000090400780c */ /* 0x000fe20003f44270 */
[----:B------:R-:W-:-:S05]  /*2280*/  FFMA R27, R27, R19, R14 ;  /* 0x000000131b1b7223 */ /* 0x000fca000000000e */
[----:B------:R3:W-:Y:S05]  /*2290*/  @P0 STG.E desc[UR38][R12.64+0x4], R27 ;  /* 0x0000041b0c000986 */ /* 0x0007ea000c101926 */
[----:B------:R-:W-:Y:S05]  /*22a0*/  @!P3 BRA `(.L_x_35) ;  /* 0x000000000004b947 */ /* 0x000fea0003800000 */
[----:B------:R4:W5:Y:S02]  /*22b0*/  LDG.E.LTC128B R25, desc[UR38][R6.64+0x20] ;  /* 0x0000202606197981 */ /* 0x000964000c1e1920 */
.L_x_35:
[----:B------:R-:W-:Y:S05]  /*22c0*/  BSYNC B1 ;  /* 0x0000000000017941 */ /* 0x000fea0003800000 */
.L_x_34:
[----:B--2--5:R-:W-:Y:S01]  /*22d0*/  FMUL R5, R25, R88 ;  /* 0x0000005819057220 */ /* 0x024fe20000400000 */
[----:B------:R-:W-:Y:S01]  /*22e0*/  ISETP.GT.AND P0, PT, R3, RZ, P2 ;  /* 0x000000ff0300720c */ /* 0x000fe20001704270 */
[----:B------:R-:W-:Y:S02]  /*22f0*/  BSSY B1, `(.L_x_36) ;  /* 0x0000005000017945 */ /* 0x000fe40003800000 */
[----:B------:R-:W-:-:S05]  /*2300*/  FFMA R5, R28, R19, R5 ;  /* 0x000000131c057223 */ /* 0x000fca0000000005 */
[----:B------:R2:W-:Y:S05]  /*2310*/  @P3 STG.E desc[UR38][R10.64+0x20], R5 ;  /* 0x000020050a003986 */ /* 0x0005ea000c101926 */
[----:B------:R-:W-:Y:S05]  /*2320*/  @!P0 BRA `(.L_x_37) ;  /* 0x0000000000048947 */ /* 0x000fea0003800000 */
[----:B------:R0:W5:Y:S02]  /*2330*/  LDG.E.LTC128B R25, desc[UR38][R6.64+0x24] ;  /* 0x0000242606197981 */ /* 0x000164000c1e1920 */
.L_x_37:
[----:B------:R-:W-:Y:S05]  /*2340*/  BSYNC B1 ;  /* 0x0000000000017941 */ /* 0x000fea0003800000 */
.L_x_36:
[----:B-----5:R-:W-:Y:S01]  /*2350*/  FMUL R14, R25, R88 ;  /* 0x00000058190e7220 */ /* 0x020fe20000400000 */
[----:B------:R-:W-:Y:S01]  /*2360*/  ISETP.GT.AND P1, PT, R3, 0x8, P1 ;  /* 0x000000080300780c */ /* 0x000fe20000f24270 */
[----:B------:R-:W-:Y:S02]  /*2370*/  BSSY B1, `(.L_x_38) ;  /* 0x0000005000017945 */ /* 0x000fe40003800000 */
[----:B------:R-:W-:-:S05]  /*2380*/  FFMA R29, R29, R19, R14 ;  /* 0x000000131d1d7223 */ /* 0x000fca000000000e */
[----:B------:R0:W-:Y:S05]  /*2390*/  @P0 STG.E desc[UR38][R10.64+0x24], R29 ;  /* 0x0000241d0a000986 */ /* 0x0001ea000c101926 */
[----:B------:R-:W-:Y:S05]  /*23a0*/  @!P1 BRA `(.L_x_39) ;  /* 0x0000000000049947 */ /* 0x000fea0003800000 */
[----:B------:R0:W5:Y:S02]  /*23b0*/  LDG.E.LTC128B R25, desc[UR38][R8.64+0x20] ;  /* 0x0000202608197981 */ /* 0x000164000c1e1920 */
.L_x_39:
[----:B------:R-:W-:Y:S05]  /*23c0*/  BSYNC B1 ;  /* 0x0000000000017941 */ /* 0x000fea0003800000 */
.L_x_38:
[----:B--2--5:R-:W-:Y:S01]  /*23d0*/  FMUL R5, R25, R88 ;  /* 0x0000005819057220 */ /* 0x024fe20000400000 */
[----:B------:R-:W-:Y:S01]  /*23e0*/  ISETP.GT.AND P2, PT, R3, 0x8, P2 ;  /* 0x000000080300780c */ /* 0x000fe20001744270 */
[----:B------:R-:W-:Y:S01]  /*23f0*/  BSSY B1, `(.L_x_40) ;  /* 0x0000006000017945 */ /* 0x000fe20003800000 */
[----:B------:R-:W-:Y:S01]  /*2400*/  ISETP.GT.AND P0, PT, R4, 0x10, PT ;  /* 0x000000100400780c */ /* 0x000fe20003f04270 */
[----:B------:R-:W-:-:S05]  /*2410*/  FFMA R5, R30, R19, R5 ;  /* 0x000000131e057223 */ /* 0x000fca0000000005 */
[----:B------:R2:W-:Y:S05]  /*2420*/  @P1 STG.E desc[UR38][R12.64+0x20], R5 ;  /* 0x000020050c001986 */ /* 0x0005ea000c101926 */
[----:B------:R-:W-:Y:S05]  /*2430*/  @!P2 BRA `(.L_x_41) ;  /* 0x000000000004a947 */ /* 0x000fea0003800000 */
[----:B------:R0:W5:Y:S02]  /*2440*/  LDG.E.LTC128B R25, desc[UR38][R8.64+0x24] ;  /* 0x0000242608197981 */ /* 0x000164000c1e1920 */
.L_x_41:
[----:B------:R-:W-:Y:S05]  /*2450*/  BSYNC B1 ;  /* 0x0000000000017941 */ /* 0x000fea0003800000 */
.L_x_40:
        /* <DEDUP_REMOVED lines=8> */
.L_x_43:
[----:B------:R-:W-:Y:S05]  /*24e0*/  BSYNC B1 ;  /* 0x0000000000017941 */ /* 0x000fea0003800000 */
.L_x_42:
[----:B--2--5:R-:W-:Y:S01]  /*24f0*/  FMUL R5, R25, R88 ;  /* 0x0000005819057220 */ /* 0x024fe20000400000 */
[----:B------:R-:W-:Y:S01]  /*2500*/  ISETP.GT.AND P2, PT, R3, RZ, P1 ;  /* 0x000000ff0300720c */ /* 0x000fe20000f44270 */
[----:B------:R-:W-:Y:S02]  /*2510*/  BSSY B1, `(.L_x_44) ;  /* 0x0000005000017945 */ /* 0x000fe40003800000 */
[----:B------:R-:W-:-:S05]  /*2520*/  FFMA R5, R32, R19, R5 ;  /* 0x0000001320057223 */ /* 0x000fca0000000005 */
[----:B------:R2:W-:Y:S05]  /*2530*/  @P3 STG.E desc[UR38][R10.64+0x40], R5 ;  /* 0x000040050a003986 */ /* 0x0005ea000c101926 */
[----:B------:R-:W-:Y:S05]  /*2540*/  @!P2 BRA `(.L_x_45) ;  /* 0x000000000004a947 */ /* 0x000fea0003800000 */
[----:B------:R0:W5:Y:S02]  /*2550*/  LDG.E.LTC128B R25, desc[UR38][R6.64+0x44] ;  /* 0x0000442606197981 */ /* 0x000164000c1e1920 */
.L_x_45:
[----:B------:R-:W-:Y:S05]  /*2560*/  BSYNC B1 ;  /* 0x0000000000017941 */ /* 0x000fea0003800000 */
.L_x_44:
[----:B-----5:R-:W-:Y:S01]  /*2570*/  FMUL R14, R25, R88 ;  /* 0x00000058190e7220 */ /* 0x020fe20000400000 */
[----:B------:R-:W-:Y:S01]  /*2580*/  ISETP.GT.AND P0, PT, R3, 0x8, P0 ;  /* 0x000000080300780c */ /* 0x000fe20000704270 */
[----:B------:R-:W-:Y:S02]  /*2590*/  BSSY B1, `(.L_x_46) ;  /* 0x0000005000017945 */ /* 0x000fe40003800000 */
[----:B------:R-:W-:-:S05]  /*25a0*/  FFMA R33, R33, R19, R14 ;  /* 0x0000001321217223 */ /* 0x000fca000000000e */
[----:B------:R0:W-:Y:S05]  /*25b0*/  @P2 STG.E desc[UR38][R10.64+0x44], R33 ;  /* 0x000044210a002986 */ /* 0x0001ea000c101926 */
[----:B------:R-:W-:Y:S05]  /*25c0*/  @!P0 BRA `(.L_x_47) ;  /* 0x0000000000048947 */ /* 0x000fea0003800000 */
[----:B------:R0:W5:Y:S02]  /*25d0*/  LDG.E.LTC128B R25, desc[UR38][R8.64+0x40] ;  /* 0x0000402608197981 */ /* 0x000164000c1e1920 */
.L_x_47:
[----:B------:R-:W-:Y:S05]  /*25e0*/  BSYNC B1 ;  /* 0x0000000000017941 */ /* 0x000fea0003800000 */
.L_x_46:
        /* <DEDUP_REMOVED lines=8> */
.L_x_49:
[----:B------:R-:W-:Y:S05]  /*2670*/  BSYNC B1 ;  /* 0x0000000000017941 */ /* 0x000fea0003800000 */
.L_x_48:
        /* <DEDUP_REMOVED lines=8> */
.L_x_51:
[----:B------:R-:W-:Y:S05]  /*2700*/  BSYNC B1 ;  /* 0x0000000000017941 */ /* 0x000fea0003800000 */
.L_x_50:
[----:B--2--5:R-:W-:Y:S01]  /*2710*/  FMUL R5, R25, R88 ;  /* 0x0000005819057220 */ /* 0x024fe20000400000 */
[----:B------:R-:W-:Y:S01]  /*2720*/  ISETP.GT.AND P1, PT, R3, RZ, P0 ;  /* 0x000000ff0300720c */ /* 0x000fe20000724270 */
[----:B------:R-:W-:Y:S02]  /*2730*/  BSSY B1, `(.L_x_52) ;  /* 0x0000005000017945 */ /* 0x000fe40003800000 */
[----:B------:R-:W-:-:S05]  /*2740*/  FFMA R5, R36, R19, R5 ;  /* 0x0000001324057223 */ /* 0x000fca0000000005 */
[----:B------:R2:W-:Y:S05]  /*2750*/  @P3 STG.E desc[UR38][R10.64+0x60], R5 ;  /* 0x000060050a003986 */ /* 0x0005ea000c101926 */
[----:B------:R-:W-:Y:S05]  /*2760*/  @!P1 BRA `(.L_x_53) ;  /* 0x0000000000049947 */ /* 0x000fea0003800000 */
[----:B------:R0:W5:Y:S02]  /*2770*/  LDG.E.LTC128B R25, desc[UR38][R6.64+0x64] ;  /* 0x0000642606197981 */ /* 0x000164000c1e1920 */
.L_x_53:
[----:B------:R-:W-:Y:S05]  /*2780*/  BSYNC B1 ;  /* 0x0000000000017941 */ /* 0x000fea0003800000 */
.L_x_52:
[----:B-----5:R-:W-:Y:S01]  /*2790*/  FMUL R14, R25, R88 ;  /* 0x00000058190e7220 */ /* 0x020fe20000400000 */
[----:B------:R-:W-:Y:S01]  /*27a0*/  ISETP.GT.AND P2, PT, R3, 0x8, P2 ;  /* 0x000000080300780c */ /* 0x000fe20001744270 */
[----:B------:R-:W-:Y:S02]  /*27b0*/  BSSY B1, `(.L_x_54) ;  /* 0x0000005000017945 */ /* 0x000fe40003800000 */
[----:B------:R-:W-:-:S05]  /*27c0*/  FFMA R37, R37, R19, R14 ;  /* 0x0000001325257223 */ /* 0x000fca000000000e */
[----:B------:R0:W-:Y:S05]  /*27d0*/  @P1 STG.E desc[UR38][R10.64+0x64], R37 ;  /* 0x000064250a001986 */ /* 0x0001ea000c101926 */
[----:B------:R-:W-:Y:S05]  /*27e0*/  @!P2 BRA `(.L_x_55) ;  /* 0x000000000004a947 */ /* 0x000fea0003800000 */
[----:B------:R0:W5:Y:S02]  /*27f0*/  LDG.E.LTC128B R25, desc[UR38][R8.64+0x60] ;  /* 0x0000602608197981 */ /* 0x000164000c1e1920 */
.L_x_55:
[----:B------:R-:W-:Y:S05]  /*2800*/  BSYNC B1 ;  /* 0x0000000000017941 */ /* 0x000fea0003800000 */
.L_x_54:
        /* <DEDUP_REMOVED lines=8> */
.L_x_57:
[----:B------:R-:W-:Y:S05]  /*2890*/  BSYNC B1 ;  /* 0x0000000000017941 */ /* 0x000fea0003800000 */
.L_x_56:
        /* <DEDUP_REMOVED lines=8> */
.L_x_59:
[----:B------:R-:W-:Y:S05]  /*2920*/  BSYNC B1 ;  /* 0x0000000000017941 */ /* 0x000fea0003800000 */
.L_x_58:
[----:B--2--5:R-:W-:Y:S01]  /*2930*/  FMUL R5, R25, R88 ;  /* 0x0000005819057220 */ /* 0x024fe20000400000 */
[----:B------:R-:W-:Y:S01]  /*2940*/  ISETP.GT.AND P0, PT, R3, RZ, P2 ;  /* 0x000000ff0300720c */ /* 0x000fe20001704270 */
[----:B------:R-:W-:Y:S02]  /*2950*/  BSSY B1, `(.L_x_60) ;  /* 0x0000005000017945 */ /* 0x000fe40003800000 */
[----:B------:R-:W-:-:S05]  /*2960*/  FFMA R5, R40, R19, R5 ;  /* 0x0000001328057223 */ /* 0x000fca0000000005 */
[----:B------:R2:W-:Y:S05]  /*2970*/  @P3 STG.E desc[UR38][R10.64+0x80], R5 ;  /* 0x000080050a003986 */ /* 0x0005ea000c101926 */
[----:B------:R-:W-:Y:S05]  /*2980*/  @!P0 BRA `(.L_x_61) ;  /* 0x0000000000048947 */ /* 0x000fea0003800000 */
[----:B------:R0:W5:Y:S02]  /*2990*/  LDG.E.LTC128B R25, desc[UR38][R6.64+0x84] ;  /* 0x0000842606197981 */ /* 0x000164000c1e1920 */
.L_x_61:
[----:B------:R-:W-:Y:S05]  /*29a0*/  BSYNC B1 ;  /* 0x0000000000017941 */ /* 0x000fea0003800000 */
.L_x_60:
[----:B-----5:R-:W-:Y:S01]  /*29b0*/  FMUL R14, R25, R88 ;  /* 0x00000058190e7220 */ /* 0x020fe20000400000 */
[----:B------:R-:W-:Y:S01]  /*29c0*/  ISETP.GT.AND P1, PT, R3, 0x8, P1 ;  /* 0x000000080300780c */ /* 0x000fe20000f24270 */
[----:B------:R-:W-:Y:S02]  /*29d0*/  BSSY B1, `(.L_x_62) ;  /* 0x0000005000017945 */ /* 0x000fe40003800000 */
[----:B------:R-:W-:-:S05]  /*29e0*/  FFMA R41, R41, R19, R14 ;  /* 0x0000001329297223 */ /* 0x000fca000000000e */
[----:B------:R0:W-:Y:S05]  /*29f0*/  @P0 STG.E desc[UR38][R10.64+0x84], R41 ;  /* 0x000084290a000986 */ /* 0x0001ea000c101926 */
[----:B------:R-:W-:Y:S05]  /*2a00*/  @!P1 BRA `(.L_x_63) ;  /* 0x0000000000049947 */ /* 0x000fea0003800000 */
[----:B------:R0:W5:Y:S02]  /*2a10*/  LDG.E.LTC128B R25, desc[UR38][R8.64+0x80] ;  /* 0x0000802608197981 */ /* 0x000164000c1e1920 */
.L_x_63:
[----:B------:R-:W-:Y:S05]  /*2a20*/  BSYNC B1 ;  /* 0x0000000000017941 */ /* 0x000fea0003800000 */
.L_x_62:
        /* <DEDUP_REMOVED lines=8> */
.L_x_65:
[----:B------:R-:W-:Y:S05]  /*2ab0*/  BSYNC B1 ;  /* 0x0000000000017941 */ /* 0x000fea0003800000 */
.L_x_64:
        /* <DEDUP_REMOVED lines=8> */
.L_x_67:
[----:B------:R-:W-:Y:S05]  /*2b40*/  BSYNC B1 ;  /* 0x0000000000017941 */ /* 0x000fea0003800000 */
.L_x_66:
[----:B--2--5:R-:W-:Y:S01]  /*2b50*/  FMUL R5, R25, R88 ;  /* 0x0000005819057220 */ /* 0x024fe20000400000 */
[----:B------:R-:W-:Y:S01]  /*2b60*/  ISETP.GT.AND P2, PT, R3, RZ, P1 ;  /* 0x000000ff0300720c */ /* 0x000fe20000f44270 */
[----:B------:R-:W-:Y:S02]  /*2b70*/  BSSY B1, `(.L_x_68) ;  /* 0x0000005000017945 */ /* 0x000fe40003800000 */
[----:B------:R-:W-:-:S05]  /*2b80*/  FFMA R5, R44, R19, R5 ;  /* 0x000000132c057223 */ /* 0x000fca0000000005 */
[----:B------:R2:W-:Y:S05]  /*2b90*/  @P3 STG.E desc[UR38][R10.64+0xa0], R5 ;  /* 0x0000a0050a003986 */ /* 0x0005ea000c101926 */
[----:B------:R-:W-:Y:S05]  /*2ba0*/  @!P2 BRA `(.L_x_69) ;  /* 0x000000000004a947 */ /* 0x000fea0003800000 */
[----:B------:R0:W5:Y:S02]  /*2bb0*/  LDG.E.LTC128B R25, desc[UR38][R6.64+0xa4] ;  /* 0x0000a42606197981 */ /* 0x000164000c1e1920 */
.L_x_69:
[----:B------:R-:W-:Y:S05]  /*2bc0*/  BSYNC B1 ;  /* 0x0000000000017941 */ /* 0x000fea0003800000 */
.L_x_68:
[----:B-----5:R-:W-:Y:S01]  /*2bd0*/  FMUL R14, R25, R88 ;  /* 0x00000058190e7220 */ /* 0x020fe20000400000 */
[----:B------:R-:W-:Y:S01]  /*2be0*/  ISETP.GT.AND P0, PT, R3, 0x8, P0 ;  /* 0x000000080300780c */ /* 0x000fe20000704270 */
[----:B------:R-:W-:Y:S02]  /*2bf0*/  BSSY B1, `(.L_x_70) ;  /* 0x0000005000017945 */ /* 0x000fe40003800000 */
[----:B------:R-:W-:-:S05]  /*2c00*/  FFMA R45, R45, R19, R14 ;  /* 0x000000132d2d7223 */ /* 0x000fca000000000e */
[----:B------:R0:W-:Y:S05]  /*2c10*/  @P2 STG.E desc[UR38][R10.64+0xa4], R45 ;  /* 0x0000a42d0a002986 */ /* 0x0001ea000c101926 */
[----:B------:R-:W-:Y:S05]  /*2c20*/  @!P0 BRA `(.L_x_71) ;  /* 0x0000000000048947 */ /* 0x000fea0003800000 */
[----:B------:R0:W5:Y:S02]  /*2c30*/  LDG.E.LTC128B R25, desc[UR38][R8.64+0xa0] ;  /* 0x0000a02608197981 */ /* 0x000164000c1e1920 */
.L_x_71:
[----:B------:R-:W-:Y:S05]  /*2c40*/  BSYNC B1 ;  /* 0x0000000000017941 */ /* 0x000fea0003800000 */
.L_x_70:
        /* <DEDUP_REMOVED lines=8> */
.L_x_73:
[----:B------:R-:W-:Y:S05]  /*2cd0*/  BSYNC B1 ;  /* 0x0000000000017941 */ /* 0x000fea0003800000 */
.L_x_72:
        /* <DEDUP_REMOVED lines=8> */
.L_x_75:
[----:B------:R-:W-:Y:S05]  /*2d60*/  BSYNC B1 ;  /* 0x0000000000017941 */ /* 0x000fea0003800000 */
.L_x_74:
[----:B--2--5:R-:W-:Y:S01]  /*2d70*/  FMUL R5, R25, R88 ;  /* 0x0000005819057220 */ /* 0x024fe20000400000 */
[----:B------:R-:W-:Y:S01]  /*2d80*/  ISETP.GT.AND P1, PT, R3, RZ, P0 ;  /* 0x000000ff0300720c */ /* 0x000fe20000724270 */
[----:B------:R-:W-:Y:S02]  /*2d90*/  BSSY B1, `(.L_x_76) ;  /* 0x0000005000017945 */ /* 0x000fe40003800000 */
[----:B------:R-:W-:-:S05]  /*2da0*/  FFMA R5, R48, R19, R5 ;  /* 0x0000001330057223 */ /* 0x000fca0000000005 */
[----:B------:R2:W-:Y:S05]  /*2db0*/  @P3 STG.E desc[UR38][R10.64+0xc0], R5 ;  /* 0x0000c0050a003986 */ /* 0x0005ea000c101926 */
[----:B------:R-:W-:Y:S05]  /*2dc0*/  @!P1 BRA `(.L_x_77) ;  /* 0x0000000000049947 */ /* 0x000fea0003800000 */
[----:B------:R0:W5:Y:S02]  /*2dd0*/  LDG.E.LTC128B R25, desc[UR38][R6.64+0xc4] ;  /* 0x0000c42606197981 */ /* 0x000164000c1e1920 */
.L_x_77:
[----:B------:R-:W-:Y:S05]  /*2de0*/  BSYNC B1 ;  /* 0x0000000000017941 */ /* 0x000fea0003800000 */
.L_x_76:
[----:B-----5:R-:W-:Y:S01]  /*2df0*/  FMUL R14, R25, R88 ;  /* 0x00000058190e7220 */ /* 0x020fe20000400000 */
[----:B------:R-:W-:Y:S01]  /*2e00*/  ISETP.GT.AND P2, PT, R3, 0x8, P2 ;  /* 0x000000080300780c */ /* 0x000fe20001744270 */
[----:B------:R-:W-:Y:S02]  /*2e10*/  BSSY B1, `(.L_x_78) ;  /* 0x0000005000017945 */ /* 0x000fe40003800000 */
[----:B------:R-:W-:-:S05]  /*2e20*/  FFMA R49, R49, R19, R14 ;  /* 0x0000001331317223 */ /* 0x000fca000000000e */
[----:B------:R0:W-:Y:S05]  /*2e30*/  @P1 STG.E desc[UR38][R10.64+0xc4], R49 ;  /* 0x0000c4310a001986 */ /* 0x0001ea000c101926 */
[----:B------:R-:W-:Y:S05]  /*2e40*/  @!P2 BRA `(.L_x_79) ;  /* 0x000000000004a947 */ /* 0x000fea0003800000 */
[----:B------:R0:W5:Y:S02]  /*2e50*/  LDG.E.LTC128B R25, desc[UR38][R8.64+0xc0] ;  /* 0x0000c02608197981 */ /* 0x000164000c1e1920 */
.L_x_79:
[----:B------:R-:W-:Y:S05]  /*2e60*/  BSYNC B1 ;  /* 0x0000000000017941 */ /* 0x000fea0003800000 */
.L_x_78:
        /* <DEDUP_REMOVED lines=8> */
.L_x_81:
[----:B------:R-:W-:Y:S05]  /*2ef0*/  BSYNC B1 ;  /* 0x0000000000017941 */ /* 0x000fea0003800000 */
.L_x_80:
        /* <DEDUP_REMOVED lines=8> */
.L_x_83:
[----:B------:R-:W-:Y:S05]  /*2f80*/  BSYNC B1 ;  /* 0x0000000000017941 */ /* 0x000fea0003800000 */
.L_x_82:
[----:B--2--5:R-:W-:Y:S01]  /*2f90*/  FMUL R5, R25, R88 ;  /* 0x0000005819057220 */ /* 0x024fe20000400000 */
[----:B------:R-:W-:Y:S01]  /*2fa0*/  ISETP.GT.AND P0, PT, R3, RZ, P2 ;  /* 0x000000ff0300720c */ /* 0x000fe20001704270 */
[----:B------:R-:W-:Y:S02]  /*2fb0*/  BSSY B1, `(.L_x_84) ;  /* 0x0000005000017945 */ /* 0x000fe40003800000 */
[----:B------:R-:W-:-:S05]  /*2fc0*/  FFMA R5, R52, R19, R5 ;  /* 0x0000001334057223 */ /* 0x000fca0000000005 */
[----:B------:R2:W-:Y:S05]  /*2fd0*/  @P3 STG.E desc[UR38][R10.64+0xe0], R5 ;  /* 0x0000e0050a003986 */ /* 0x0005ea000c101926 */
[----:B------:R-:W-:Y:S05]  /*2fe0*/  @!P0 BRA `(.L_x_85) ;  /* 0x0000000000048947 */ /* 0x000fea0003800000 */
[----:B------:R0:W5:Y:S02]  /*2ff0*/  LDG.E.LTC128B R25, desc[UR38][R6.64+0xe4] ;  /* 0x0000e42606197981 */ /* 0x000164000c1e1920 */
.L_x_85:
[----:B------:R-:W-:Y:S05]  /*3000*/  BSYNC B1 ;  /* 0x0000000000017941 */ /* 0x000fea0003800000 */
.L_x_84:
[----:B-----5:R-:W-:Y:S01]  /*3010*/  FMUL R14, R25, R88 ;  /* 0x00000058190e7220 */ /* 0x020fe20000400000 */
[----:B------:R-:W-:Y:S01]  /*3020*/  ISETP.GT.AND P1, PT, R3, 0x8, P1 ;  /* 0x000000080300780c */ /* 0x000fe20000f24270 */
[----:B------:R-:W-:Y:S02]  /*3030*/  BSSY B1, `(.L_x_86) ;  /* 0x0000005000017945 */ /* 0x000fe40003800000 */
[----:B------:R-:W-:-:S05]  /*3040*/  FFMA R53, R53, R19, R14 ;  /* 0x0000001335357223 */ /* 0x000fca000000000e */
[----:B------:R0:W-:Y:S05]  /*3050*/  @P0 STG.E desc[UR38][R10.64+0xe4], R53 ;  /* 0x0000e4350a000986 */ /* 0x0001ea000c101926 */
[----:B------:R-:W-:Y:S05]  /*3060*/  @!P1 BRA `(.L_x_87) ;  /* 0x0000000000049947 */ /* 0x000fea0003800000 */
[----:B------:R0:W5:Y:S02]  /*3070*/  LDG.E.LTC128B R25, desc[UR38][R8.64+0xe0] ;  /* 0x0000e02608197981 */ /* 0x000164000c1e1920 */
.L_x_87:
[----:B------:R-:W-:Y:S05]  /*3080*/  BSYNC B1 ;  /* 0x0000000000017941 */ /* 0x000fea0003800000 */
.L_x_86:
        /* <DEDUP_REMOVED lines=8> */
.L_x_89:
[----:B------:R-:W-:Y:S05]  /*3110*/  BSYNC B1 ;  /* 0x0000000000017941 */ /* 0x000fea0003800000 */
.L_x_88:
        /* <DEDUP_REMOVED lines=8> */
.L_x_91:
[----:B------:R-:W-:Y:S05]  /*31a0*/  BSYNC B1 ;  /* 0x0000000000017941 */ /* 0x000fea0003800000 */
.L_x_90:
[----:B--2--5:R-:W-:Y:S01]  /*31b0*/  FMUL R5, R25, R88 ;  /* 0x0000005819057220 */ /* 0x024fe20000400000 */
[----:B------:R-:W-:Y:S01]  /*31c0*/  ISETP.GT.AND P2, PT, R3, RZ, P1 ;  /* 0x000000ff0300720c */ /* 0x000fe20000f44270 */
[----:B------:R-:W-:Y:S02]  /*31d0*/  BSSY B1, `(.L_x_92) ;  /* 0x0000005000017945 */ /* 0x000fe40003800000 */
[----:B------:R-:W-:-:S05]  /*31e0*/  FFMA R5, R56, R19, R5 ;  /* 0x0000001338057223 */ /* 0x000fca0000000005 */
[----:B------:R2:W-:Y:S05]  /*31f0*/  @P3 STG.E desc[UR38][R10.64+0x100], R5 ;  /* 0x000100050a003986 */ /* 0x0005ea000c101926 */
[----:B------:R-:W-:Y:S05]  /*3200*/  @!P2 BRA `(.L_x_93) ;  /* 0x000000000004a947 */ /* 0x000fea0003800000 */
[----:B------:R0:W5:Y:S02]  /*3210*/  LDG.E.LTC128B R25, desc[UR38][R6.64+0x104] ;  /* 0x0001042606197981 */ /* 0x000164000c1e1920 */
.L_x_93:
[----:B------:R-:W-:Y:S05]  /*3220*/  BSYNC B1 ;  /* 0x0000000000017941 */ /* 0x000fea0003800000 */
.L_x_92:
[----:B-----5:R-:W-:Y:S01]  /*3230*/  FMUL R14, R25, R88 ;  /* 0x00000058190e7220 */ /* 0x020fe20000400000 */
[----:B------:R-:W-:Y:S01]  /*3240*/  ISETP.GT.AND P0, PT, R3, 0x8, P0 ;  /* 0x000000080300780c */ /* 0x000fe20000704270 */
[----:B------:R-:W-:Y:S02]  /*3250*/  BSSY B1, `(.L_x_94) ;  /* 0x0000005000017945 */ /* 0x000fe40003800000 */
[----:B------:R-:W-:-:S05]  /*3260*/  FFMA R57, R57, R19, R14 ;  /* 0x0000001339397223 */ /* 0x000fca000000000e */
[----:B------:R0:W-:Y:S05]  /*3270*/  @P2 STG.E desc[UR38][R10.64+0x104], R57 ;  /* 0x000104390a002986 */ /* 0x0001ea000c101926 */
[----:B------:R-:W-:Y:S05]  /*3280*/  @!P0 BRA `(.L_x_95) ;  /* 0x0000000000048947 */ /* 0x000fea0003800000 */
[----:B------:R0:W5:Y:S02]  /*3290*/  LDG.E.LTC128B R25, desc[UR38][R8.64+0x100] ;  /* 0x0001002608197981 */ /* 0x000164000c1e1920 */
.L_x_95:
[----:B------:R-:W-:Y:S05]  /*32a0*/  BSYNC B1 ;  /* 0x0000000000017941 */ /* 0x000fea0003800000 */
.L_x_94:
        /* <DEDUP_REMOVED lines=8> */
.L_x_97:
[----:B------:R-:W-:Y:S05]  /*3330*/  BSYNC B1 ;  /* 0x0000000000017941 */ /* 0x000fea0003800000 */
.L_x_96:
        /* <DEDUP_REMOVED lines=8> */
.L_x_99:
[----:B------:R-:W-:Y:S05]  /*33c0*/  BSYNC B1 ;  /* 0x0000000000017941 */ /* 0x000fea0003800000 */
.L_x_98:
[----:B--2--5:R-:W-:Y:S01]  /*33d0*/  FMUL R5, R25, R88 ;  /* 0x0000005819057220 */ /* 0x024fe20000400000 */
[----:B------:R-:W-:Y:S01]  /*33e0*/  ISETP.GT.AND P1, PT, R3, RZ, P0 ;  /* 0x000000ff0300720c */ /* 0x000fe20000724270 */
[----:B------:R-:W-:Y:S02]  /*33f0*/  BSSY B1, `(.L_x_100) ;  /* 0x0000005000017945 */ /* 0x000fe40003800000 */
[----:B------:R-:W-:-:S05]  /*3400*/  FFMA R5, R60, R19, R5 ;  /* 0x000000133c057223 */ /* 0x000fca0000000005 */
[----:B------:R2:W-:Y:S05]  /*3410*/  @P3 STG.E desc[UR38][R10.64+0x120], R5 ;  /* 0x000120050a003986 */ /* 0x0005ea000c101926 */
[----:B------:R-:W-:Y:S05]  /*3420*/  @!P1 BRA `(.L_x_101) ;  /* 0x0000000000049947 */ /* 0x000fea0003800000 */
[----:B------:R0:W5:Y:S02]  /*3430*/  LDG.E.LTC128B R25, desc[UR38][R6.64+0x124] ;  /* 0x0001242606197981 */ /* 0x000164000c1e1920 */
.L_x_101:
[----:B------:R-:W-:Y:S05]  /*3440*/  BSYNC B1 ;  /* 0x0000000000017941 */ /* 0x000fea0003800000 */
.L_x_100:
[----:B-----5:R-:W-:Y:S01]  /*3450*/  FMUL R14, R25, R88 ;  /* 0x00000058190e7220 */ /* 0x020fe20000400000 */
[----:B------:R-:W-:Y:S01]  /*3460*/  ISETP.GT.AND P2, PT, R3, 0x8, P2 ;  /* 0x000000080300780c */ /* 0x000fe20001744270 */
[----:B------:R-:W-:Y:S02]  /*3470*/  BSSY B1, `(.L_x_102) ;  /* 0x0000005000017945 */ /* 0x000fe40003800000 */
[----:B------:R-:W-:-:S05]  /*3480*/  FFMA R61, R61, R19, R14 ;  /* 0x000000133d3d7223 */ /* 0x000fca000000000e */
[----:B------:R0:W-:Y:S05]  /*3490*/  @P1 STG.E desc[UR38][R10.64+0x124], R61 ;  /* 0x0001243d0a001986 */ /* 0x0001ea000c101926 */
[----:B------:R-:W-:Y:S05]  /*34a0*/  @!P2 BRA `(.L_x_103) ;  /* 0x000000000004a947 */ /* 0x000fea0003800000 */
[----:B------:R0:W5:Y:S02]  /*34b0*/  LDG.E.LTC128B R25, desc[UR38][R8.64+0x120] ;  /* 0x0001202608197981 */ /* 0x000164000c1e1920 */
.L_x_103:
[----:B------:R-:W-:Y:S05]  /*34c0*/  BSYNC B1 ;  /* 0x0000000000017941 */ /* 0x000fea0003800000 */
.L_x_102:
        /* <DEDUP_REMOVED lines=8> */
.L_x_105:
[----:B------:R-:W-:Y:S05]  /*3550*/  BSYNC B1 ;  /* 0x0000000000017941 */ /* 0x000fea0003800000 */
.L_x_104:
        /* <DEDUP_REMOVED lines=8> */
.L_x_107:
[----:B------:R-:W-:Y:S05]  /*35e0*/  BSYNC B1 ;  /* 0x0000000000017941 */ /* 0x000fea0003800000 */
.L_x_106:
[----:B--2--5:R-:W-:Y:S01]  /*35f0*/  FMUL R5, R25, R88 ;  /* 0x0000005819057220 */ /* 0x024fe20000400000 */
[----:B------:R-:W-:Y:S01]  /*3600*/  ISETP.GT.AND P0, PT, R3, RZ, P2 ;  /* 0x000000ff0300720c */ /* 0x000fe20001704270 */
[----:B------:R-:W-:Y:S02]  /*3610*/  BSSY B1, `(.L_x_108) ;  /* 0x0000005000017945 */ /* 0x000fe40003800000 */
[----:B------:R-:W-:-:S05]  /*3620*/  FFMA R5, R64, R19, R5 ;  /* 0x0000001340057223 */ /* 0x000fca0000000005 */
[----:B------:R2:W-:Y:S05]  /*3630*/  @P3 STG.E desc[UR38][R10.64+0x140], R5 ;  /* 0x000140050a003986 */ /* 0x0005ea000c101926 */
[----:B------:R-:W-:Y:S05]  /*3640*/  @!P0 BRA `(.L_x_109) ;  /* 0x0000000000048947 */ /* 0x000fea0003800000 */
[----:B------:R0:W5:Y:S02]  /*3650*/  LDG.E.LTC128B R25, desc[UR38][R6.64+0x144] ;  /* 0x0001442606197981 */ /* 0x000164000c1e1920 */
.L_x_109:
[----:B------:R-:W-:Y:S05]  /*3660*/  BSYNC B1 ;  /* 0x0000000000017941 */ /* 0x000fea0003800000 */
.L_x_108:
[----:B-----5:R-:W-:Y:S01]  /*3670*/  FMUL R14, R25, R88 ;  /* 0x00000058190e7220 */ /* 0x020fe20000400000 */
[----:B------:R-:W-:Y:S01]  /*3680*/  ISETP.GT.AND P1, PT, R3, 0x8, P1 ;  /* 0x000000080300780c */ /* 0x000fe20000f24270 */
[----:B------:R-:W-:Y:S02]  /*3690*/  BSSY B1, `(.L_x_110) ;  /* 0x0000005000017945 */ /* 0x000fe40003800000 */
[----:B------:R-:W-:-:S05]  /*36a0*/  FFMA R65, R65, R19, R14 ;  /* 0x0000001341417223 */ /* 0x000fca000000000e */
[----:B------:R0:W-:Y:S05]  /*36b0*/  @P0 STG.E desc[UR38][R10.64+0x144], R65 ;  /* 0x000144410a000986 */ /* 0x0001ea000c101926 */
[----:B------:R-:W-:Y:S05]  /*36c0*/  @!P1 BRA `(.L_x_111) ;  /* 0x0000000000049947 */ /* 0x000fea0003800000 */
[----:B------:R0:W5:Y:S02]  /*36d0*/  LDG.E.LTC128B R25, desc[UR38][R8.64+0x140] ;  /* 0x0001402608197981 */ /* 0x000164000c1e1920 */
.L_x_111:
[----:B------:R-:W-:Y:S05]  /*36e0*/  BSYNC B1 ;  /* 0x0000000000017941 */ /* 0x000fea0003800000 */
.L_x_110:
        /* <DEDUP_REMOVED lines=8> */
.L_x_113:
[----:B------:R-:W-:Y:S05]  /*3770*/  BSYNC B1 ;  /* 0x0000000000017941 */ /* 0x000fea0003800000 */
.L_x_112:
        /* <DEDUP_REMOVED lines=8> */
.L_x_115:
[----:B------:R-:W-:Y:S05]  /*3800*/  BSYNC B1 ;  /* 0x0000000000017941 */ /* 0x000fea0003800000 */
.L_x_114:
[----:B--2--5:R-:W-:Y:S01]  /*3810*/  FMUL R5, R25, R88 ;  /* 0x0000005819057220 */ /* 0x024fe20000400000 */
[----:B------:R-:W-:Y:S01]  /*3820*/  ISETP.GT.AND P2, PT, R3, RZ, P1 ;  /* 0x000000ff0300720c */ /* 0x000fe20000f44270 */
[----:B------:R-:W-:Y:S02]  /*3830*/  BSSY B1, `(.L_x_116) ;  /* 0x0000005000017945 */ /* 0x000fe40003800000 */
[----:B------:R-:W-:-:S05]  /*3840*/  FFMA R5, R68, R19, R5 ;  /* 0x0000001344057223 */ /* 0x000fca0000000005 */
[----:B------:R2:W-:Y:S05]  /*3850*/  @P3 STG.E desc[UR38][R10.64+0x160], R5 ;  /* 0x000160050a003986 */ /* 0x0005ea000c101926 */
[----:B------:R-:W-:Y:S05]  /*3860*/  @!P2 BRA `(.L_x_117) ;  /* 0x000000000004a947 */ /* 0x000fea0003800000 */
[----:B------:R0:W5:Y:S02]  /*3870*/  LDG.E.LTC128B R25, desc[UR38][R6.64+0x164] ;  /* 0x0001642606197981 */ /* 0x000164000c1e1920 */
.L_x_117:
[----:B------:R-:W-:Y:S05]  /*3880*/  BSYNC B1 ;  /* 0x0000000000017941 */ /* 0x000fea0003800000 */
.L_x_116:
[----:B-----5:R-:W-:Y:S01]  /*3890*/  FMUL R14, R25, R88 ;  /* 0x00000058190e7220 */ /* 0x020fe20000400000 */
[----:B------:R-:W-:Y:S01]  /*38a0*/  ISETP.GT.AND P0, PT, R3, 0x8, P0 ;  /* 0x000000080300780c */ /* 0x000fe20000704270 */
[----:B------:R-:W-:Y:S02]  /*38b0*/  BSSY B1, `(.L_x_118) ;  /* 0x0000005000017945 */ /* 0x000fe40003800000 */
[----:B------:R-:W-:-:S05]  /*38c0*/  FFMA R69, R69, R19, R14 ;  /* 0x0000001345457223 */ /* 0x000fca000000000e */
[----:B------:R0:W-:Y:S05]  /*38d0*/  @P2 STG.E desc[UR38][R10.64+0x164], R69 ;  /* 0x000164450a002986 */ /* 0x0001ea000c101926 */
[----:B------:R-:W-:Y:S05]  /*38e0*/  @!P0 BRA `(.L_x_119) ;  /* 0x0000000000048947 */ /* 0x000fea0003800000 */
[----:B------:R0:W5:Y:S02]  /*38f0*/  LDG.E.LTC128B R25, desc[UR38][R8.64+0x160] ;  /* 0x0001602608197981 */ /* 0x000164000c1e1920 */
.L_x_119:
[----:B------:R-:W-:Y:S05]  /*3900*/  BSYNC B1 ;  /* 0x0000000000017941 */ /* 0x000fea0003800000 */
.L_x_118:
        /* <DEDUP_REMOVED lines=8> */
.L_x_121:
[----:B------:R-:W-:Y:S05]  /*3990*/  BSYNC B1 ;  /* 0x0000000000017941 */ /* 0x000fea0003800000 */
.L_x_120:
        /* <DEDUP_REMOVED lines=8> */
.L_x_123:
[----:B------:R-:W-:Y:S05]  /*3a20*/  BSYNC B1 ;  /* 0x0000000000017941 */ /* 0x000fea0003800000 */
.L_x_122:
[----:B--2--5:R-:W-:Y:S01]  /*3a30*/  FMUL R5, R25, R88 ;  /* 0x0000005819057220 */ /* 0x024fe20000400000 */
[----:B------:R-:W-:Y:S01]  /*3a40*/  ISETP.GT.AND P1, PT, R3, RZ, P0 ;  /* 0x000000ff0300720c */ /* 0x000fe20000724270 */
[----:B------:R-:W-:Y:S02]  /*3a50*/  BSSY B1, `(.L_x_124) ;  /* 0x0000005000017945 */ /* 0x000fe40003800000 */
[----:B------:R-:W-:-:S05]  /*3a60*/  FFMA R5, R72, R19, R5 ;  /* 0x0000001348057223 */ /* 0x000fca0000000005 */
[----:B------:R2:W-:Y:S05]  /*3a70*/  @P3 STG.E desc[UR38][R10.64+0x180], R5 ;  /* 0x000180050a003986 */ /* 0x0005ea000c101926 */
[----:B------:R-:W-:Y:S05]  /*3a80*/  @!P1 BRA `(.L_x_125) ;  /* 0x0000000000049947 */ /* 0x000fea0003800000 */
[----:B------:R0:W5:Y:S02]  /*3a90*/  LDG.E.LTC128B R25, desc[UR38][R6.64+0x184] ;  /* 0x0001842606197981 */ /* 0x000164000c1e1920 */
.L_x_125:
[----:B------:R-:W-:Y:S05]  /*3aa0*/  BSYNC B1 ;  /* 0x0000000000017941 */ /* 0x000fea0003800000 */
.L_x_124:
[----:B-----5:R-:W-:Y:S01]  /*3ab0*/  FMUL R14, R25, R88 ;  /* 0x00000058190e7220 */ /* 0x020fe20000400000 */
[----:B------:R-:W-:Y:S01]  /*3ac0*/  ISETP.GT.AND P2, PT, R3, 0x8, P2 ;  /* 0x000000080300780c */ /* 0x000fe20001744270 */
[----:B------:R-:W-:Y:S02]  /*3ad0*/  BSSY B1, `(.L_x_126) ;  /* 0x0000005000017945 */ /* 0x000fe40003800000 */
[----:B------:R-:W-:-:S05]  /*3ae0*/  FFMA R73, R73, R19, R14 ;  /* 0x0000001349497223 */ /* 0x000fca000000000e */
[----:B------:R0:W-:Y:S05]  /*3af0*/  @P1 STG.E desc[UR38][R10.64+0x184], R73 ;  /* 0x000184490a001986 */ /* 0x0001ea000c101926 */
[----:B------:R-:W-:Y:S05]  /*3b00*/  @!P2 BRA `(.L_x_127) ;  /* 0x000000000004a947 */ /* 0x000fea0003800000 */
[----:B------:R0:W5:Y:S02]  /*3b10*/  LDG.E.LTC128B R25, desc[UR38][R8.64+0x180] ;  /* 0x0001802608197981 */ /* 0x000164000c1e1920 */
.L_x_127:
[----:B------:R-:W-:Y:S05]  /*3b20*/  BSYNC B1 ;  /* 0x0000000000017941 */ /* 0x000fea0003800000 */
.L_x_126:
        /* <DEDUP_REMOVED lines=8> */
.L_x_129:
[----:B------:R-:W-:Y:S05]  /*3bb0*/  BSYNC B1 ;  /* 0x0000000000017941 */ /* 0x000fea0003800000 */
.L_x_128:
        /* <DEDUP_REMOVED lines=8> */
.L_x_131:
[----:B------:R-:W-:Y:S05]  /*3c40*/  BSYNC B1 ;  /* 0x0000000000017941 */ /* 0x000fea0003800000 */
.L_x_130:
[----:B--2--5:R-:W-:Y:S01]  /*3c50*/  FMUL R5, R25, R88 ;  /* 0x0000005819057220 */ /* 0x024fe20000400000 */
[----:B------:R-:W-:Y:S01]  /*3c60*/  ISETP.GT.AND P0, PT, R3, RZ, P2 ;  /* 0x000000ff0300720c */ /* 0x000fe20001704270 */
[----:B------:R-:W-:Y:S02]  /*3c70*/  BSSY B1, `(.L_x_132) ;  /* 0x0000005000017945 */ /* 0x000fe40003800000 */
[----:B------:R-:W-:-:S05]  /*3c80*/  FFMA R5, R76, R19, R5 ;  /* 0x000000134c057223 */ /* 0x000fca0000000005 */
[----:B------:R2:W-:Y:S05]  /*3c90*/  @P3 STG.E desc[UR38][R10.64+0x1a0], R5 ;  /* 0x0001a0050a003986 */ /* 0x0005ea000c101926 */
[----:B------:R-:W-:Y:S05]  /*3ca0*/  @!P0 BRA `(.L_x_133) ;  /* 0x0000000000048947 */ /* 0x000fea0003800000 */
[----:B------:R0:W5:Y:S02]  /*3cb0*/  LDG.E.LTC128B R25, desc[UR38][R6.64+0x1a4] ;  /* 0x0001a42606197981 */ /* 0x000164000c1e1920 */
.L_x_133:
[----:B------:R-:W-:Y:S05]  /*3cc0*/  BSYNC B1 ;  /* 0x0000000000017941 */ /* 0x000fea0003800000 */
.L_x_132:
[----:B-----5:R-:W-:Y:S01]  /*3cd0*/  FMUL R14, R25, R88 ;  /* 0x00000058190e7220 */ /* 0x020fe20000400000 */
[----:B------:R-:W-:Y:S01]  /*3ce0*/  ISETP.GT.AND P1, PT, R3, 0x8, P1 ;  /* 0x000000080300780c */ /* 0x000fe20000f24270 */
[----:B------:R-:W-:Y:S02]  /*3cf0*/  BSSY B1, `(.L_x_134) ;  /* 0x0000005000017945 */ /* 0x000fe40003800000 */
[----:B------:R-:W-:-:S05]  /*3d00*/  FFMA R77, R77, R19, R14 ;  /* 0x000000134d4d7223 */ /* 0x000fca000000000e */
[----:B------:R0:W-:Y:S05]  /*3d10*/  @P0 STG.E desc[UR38][R10.64+0x1a4], R77 ;  /* 0x0001a44d0a000986 */ /* 0x0001ea000c101926 */
[----:B------:R-:W-:Y:S05]  /*3d20*/  @!P1 BRA `(.L_x_135) ;  /* 0x0000000000049947 */ /* 0x000fea0003800000 */
[----:B------:R0:W5:Y:S02]  /*3d30*/  LDG.E.LTC128B R25, desc[UR38][R8.64+0x1a0] ;  /* 0x0001a02608197981 */ /* 0x000164000c1e1920 */
.L_x_135:
[----:B------:R-:W-:Y:S05]  /*3d40*/  BSYNC B1 ;  /* 0x0000000000017941 */ /* 0x000fea0003800000 */
.L_x_134:
        /* <DEDUP_REMOVED lines=8> */
.L_x_137:
[----:B------:R-:W-:Y:S05]  /*3dd0*/  BSYNC B1 ;  /* 0x0000000000017941 */ /* 0x000fea0003800000 */
.L_x_136:
        /* <DEDUP_REMOVED lines=8> */
.L_x_139:
[----:B------:R-:W-:Y:S05]  /*3e60*/  BSYNC B1 ;  /* 0x0000000000017941 */ /* 0x000fea0003800000 */
.L_x_138:
[----:B--2--5:R-:W-:Y:S01]  /*3e70*/  FMUL R5, R25, R88 ;  /* 0x0000005819057220 */ /* 0x024fe20000400000 */
[----:B------:R-:W-:Y:S01]  /*3e80*/  ISETP.GT.AND P2, PT, R3, RZ, P1 ;  /* 0x000000ff0300720c */ /* 0x000fe20000f44270 */
[----:B------:R-:W-:Y:S02]  /*3e90*/  BSSY B1, `(.L_x_140) ;  /* 0x0000005000017945 */ /* 0x000fe40003800000 */
[----:B------:R-:W-:-:S05]  /*3ea0*/  FFMA R5, R80, R19, R5 ;  /* 0x0000001350057223 */ /* 0x000fca0000000005 */
[----:B------:R2:W-:Y:S05]  /*3eb0*/  @P3 STG.E desc[UR38][R10.64+0x1c0], R5 ;  /* 0x0001c0050a003986 */ /* 0x0005ea000c101926 */
[----:B------:R-:W-:Y:S05]  /*3ec0*/  @!P2 BRA `(.L_x_141) ;  /* 0x000000000004a947 */ /* 0x000fea0003800000 */
[----:B------:R0:W5:Y:S02]  /*3ed0*/  LDG.E.LTC128B R25, desc[UR38][R6.64+0x1c4] ;  /* 0x0001c42606197981 */ /* 0x000164000c1e1920 */
.L_x_141:
[----:B------:R-:W-:Y:S05]  /*3ee0*/  BSYNC B1 ;  /* 0x0000000000017941 */ /* 0x000fea0003800000 */
.L_x_140:
[----:B-----5:R-:W-:Y:S01]  /*3ef0*/  FMUL R14, R25, R88 ;  /* 0x00000058190e7220 */ /* 0x020fe20000400000 */
[----:B------:R-:W-:Y:S01]  /*3f00*/  ISETP.GT.AND P0, PT, R3, 0x8, P0 ;  /* 0x000000080300780c */ /* 0x000fe20000704270 */
[----:B------:R-:W-:Y:S02]  /*3f10*/  BSSY B1, `(.L_x_142) ;  /* 0x0000005000017945 */ /* 0x000fe40003800000 */
[----:B------:R-:W-:-:S05]  /*3f20*/  FFMA R81, R81, R19, R14 ;  /* 0x0000001351517223 */ /* 0x000fca000000000e */
[----:B------:R0:W-:Y:S05]  /*3f30*/  @P2 STG.E desc[UR38][R10.64+0x1c4], R81 ;  /* 0x0001c4510a002986 */ /* 0x0001ea000c101926 */
[----:B------:R-:W-:Y:S05]  /*3f40*/  @!P0 BRA `(.L_x_143) ;  /* 0x0000000000048947 */ /* 0x000fea0003800000 */
[----:B------:R0:W5:Y:S02]  /*3f50*/  LDG.E.LTC128B R25, desc[UR38][R8.64+0x1c0] ;  /* 0x0001c02608197981 */ /* 0x000164000c1e1920 */
.L_x_143:
[----:B------:R-:W-:Y:S05]  /*3f60*/  BSYNC B1 ;  /* 0x0000000000017941 */ /* 0x000fea0003800000 */
.L_x_142:
        /* <DEDUP_REMOVED lines=8> */
.L_x_145:
[----:B------:R-:W-:Y:S05]  /*3ff0*/  BSYNC B1 ;  /* 0x0000000000017941 */ /* 0x000fea0003800000 */
.L_x_144:
[----:B-----5:R-:W-:Y:S01]  /*4000*/  FMUL R14, R25, R88 ;  /* 0x00000058190e7220 */ /* 0x020fe20000400000 */
[----:B------:R-:W-:Y:S01]  /*4010*/  ISETP.GT.AND P0, PT, R4, 0x79, PT ;  /* 0x000000790400780c */ /* 0x000fe20003f04270 */
[----:B------:R-:W-:Y:S01]  /*4020*/  @P1 IMAD.MOV.U32 R4, RZ, RZ, R12 ;  /* 0x000000ffff041224 */ /* 0x000fe200078e000c */
[----:B------:R-:W-:Y:S01]  /*4030*/  ISETP.GT.AND P3, PT, R3, RZ, P2 ;  /* 0x000000ff0300720c */ /* 0x000fe20001764270 */
[----:B------:R-:W-:Y:S01]  /*4040*/  FFMA R83, R83, R19, R14 ;  /* 0x0000001353537223 */ /* 0x000fe2000000000e */
[----:B--2---:R-:W-:Y:S01]  /*4050*/  @P1 IMAD.MOV.U32 R5, RZ, RZ, R13 ;  /* 0x000000ffff051224 */ /* 0x004fe200078e000d */
[----:B------:R-:W-:Y:S04]  /*4060*/  BSSY B1, `(.L_x_146) ;  /* 0x0000004000017945 */ /* 0x000fe80003800000 */
[----:B------:R2:W-:Y:S06]  /*4070*/  @P1 STG.E desc[UR38][R4.64+0x1c4], R83 ;  /* 0x0001c45304001986 */ /* 0x0005ec000c101926 */
[----:B------:R-:W-:Y:S05]  /*4080*/  @!P3 BRA `(.L_x_147) ;  /* 0x000000000004b947 */ /* 0x000fea0003800000 */
[----:B------:R0:W5:Y:S02]  /*4090*/  LDG.E.LTC128B R25, desc[UR38][R6.64+0x1e0] ;  /* 0x0001e02606197981 */ /* 0x000164000c1e1920 */
.L_x_147:
[----:B------:R-:W-:Y:S05]  /*40a0*/  BSYNC B1 ;  /* 0x0000000000017941 */ /* 0x000fea0003800000 */
.L_x_146:
[----:B--2--5:R-:W-:Y:S01]  /*40b0*/  FMUL R5, R25, R88 ;  /* 0x0000005819057220 */ /* 0x024fe20000400000 */
[----:B------:R-:W-:Y:S01]  /*40c0*/  @P3 IMAD.MOV.U32 R4, RZ, RZ, R10 ;  /* 0x000000ffff043224 */ /* 0x000fe200078e000a */
[----:B------:R-:W-:Y:S01]  /*40d0*/  ISETP.GT.AND P1, PT, R3, RZ, P0 ;  /* 0x000000ff0300720c */ /* 0x000fe20000724270 */
[----:B------:R-:W-:Y:S01]  /*40e0*/  BSSY B1, `(.L_x_148) ;  /* 0x0000006000017945 */ /* 0x000fe20003800000 */
[----:B------:R-:W-:Y:S01]  /*40f0*/  FFMA R15, R84, R19, R5 ;  /* 0x00000013540f7223 */ /* 0x000fe20000000005 */
[----:B------:R-:W-:-:S05]  /*4100*/  @P3 IMAD.MOV.U32 R5, RZ, RZ, R11 ;  /* 0x000000ffff053224 */ /* 0x000fca00078e000b */
[----:B------:R2:W-:Y:S05]  /*4110*/  @P3 STG.E desc[UR38][R4.64+0x1e0], R15 ;  /* 0x0001e00f04003986 */ /* 0x0005ea000c101926 */
[----:B------:R-:W-:Y:S05]  /*4120*/  @!P1 BRA `(.L_x_149) ;  /* 0x0000000000049947 */ /* 0x000fea0003800000 */
[----:B------:R0:W5:Y:S02]  /*4130*/  LDG.E.LTC128B R25, desc[UR38][R6.64+0x1e4] ;  /* 0x0001e42606197981 */ /* 0x000164000c1e1920 */
.L_x_149:
[----:B------:R-:W-:Y:S05]  /*4140*/  BSYNC B1 ;  /* 0x0000000000017941 */ /* 0x000fea0003800000 */
.L_x_148:
[----:B--2--5:R-:W-:Y:S01]  /*4150*/  FMUL R4, R25, R88 ;  /* 0x0000005819047220 */ /* 0x024fe20000400000 */
[----:B------:R-:W-:Y:S01]  /*4160*/  ISETP.GT.AND P2, PT, R3, 0x8, P2 ;  /* 0x000000080300780c */ /* 0x000fe20001744270 */
[----:B------:R-:W-:Y:S02]  /*4170*/  BSSY B1, `(.L_x_150) ;  /* 0x0000005000017945 */ /* 0x000fe40003800000 */
[----:B------:R-:W-:-:S05]  /*4180*/  FFMA R85, R85, R19, R4 ;  /* 0x0000001355557223 */ /* 0x000fca0000000004 */
[----:B------:R2:W-:Y:S05]  /*4190*/  @P1 STG.E desc[UR38][R10.64+0x1e4], R85 ;  /* 0x0001e4550a001986 */ /* 0x0005ea000c101926 */
[----:B------:R-:W-:Y:S05]  /*41a0*/  @!P2 BRA `(.L_x_151) ;  /* 0x000000000004a947 */ /* 0x000fea0003800000 */
[----:B------:R0:W5:Y:S02]  /*41b0*/  LDG.E.LTC128B R25, desc[UR38][R8.64+0x1e0] ;  /* 0x0001e02608197981 */ /* 0x000164000c1e1920 */
.L_x_151:
[----:B------:R-:W-:Y:S05]  /*41c0*/  BSYNC B1 ;  /* 0x0000000000017941 */ /* 0x000fea0003800000 */
.L_x_150:
[----:B-----5:R-:W-:Y:S01]  /*41d0*/  FMUL R5, R25, R88 ;  /* 0x0000005819057220 */ /* 0x020fe20000400000 */
[----:B------:R-:W-:Y:S01]  /*41e0*/  @P2 IMAD.MOV.U32 R4, RZ, RZ, R12 ;  /* 0x000000ffff042224 */ /* 0x000fe200078e000c */
[----:B------:R-:W-:Y:S01]  /*41f0*/  ISETP.GT.AND P0, PT, R3, 0x8, P0 ;  /* 0x000000080300780c */ /* 0x000fe20000704270 */
[----:B------:R-:W-:Y:S01]  /*4200*/  BSSY B1, `(.L_x_152) ;  /* 0x0000006000017945 */ /* 0x000fe20003800000 */
[----:B01--4-:R-:W-:Y:S01]  /*4210*/  FFMA R7, R86, R19, R5 ;  /* 0x0000001356077223 */ /* 0x013fe20000000005 */
[----:B------:R-:W-:-:S05]  /*4220*/  @P2 IMAD.MOV.U32 R5, RZ, RZ, R13 ;  /* 0x000000ffff052224 */ /* 0x000fca00078e000d */
[----:B------:R0:W-:Y:S05]  /*4230*/  @P2 STG.E desc[UR38][R4.64+0x1e0], R7 ;  /* 0x0001e00704002986 */ /* 0x0001ea000c101926 */
[----:B------:R-:W-:Y:S05]  /*4240*/  @!P0 BRA `(.L_x_153) ;  /* 0x0000000000048947 */ /* 0x000fea0003800000 */
[----:B------:R1:W5:Y:S02]  /*4250*/  LDG.E.LTC128B R25, desc[UR38][R8.64+0x1e4] ;  /* 0x0001e42608197981 */ /* 0x000364000c1e1920 */
.L_x_153:
[----:B------:R-:W-:Y:S05]  /*4260*/  BSYNC B1 ;  /* 0x0000000000017941 */ /* 0x000fea0003800000 */
.L_x_152:
[----:B0----5:R-:W-:-:S04]  /*4270*/  FMUL R4, R25, R88 ;  /* 0x0000005819047220 */ /* 0x021fc80000400000 */
[----:B------:R-:W-:Y:S01]  /*4280*/  FFMA R87, R87, R19, R4 ;  /* 0x0000001357577223 */ /* 0x000fe20000000004 */
[----:B------:R-:W-:Y:S06]  /*4290*/  @!P0 BRA `(.L_x_154) ;  /* 0x0000000c00c88947 */ /* 0x000fec0003800000 */
[----:B------:R0:W-:Y:S01]  /*42a0*/  STG.E desc[UR38][R12.64+0x1e4], R87 ;  /* 0x0001e4570c007986 */ /* 0x0001e2000c101926 */
[----:B------:R-:W-:Y:S05]  /*42b0*/  BRA `(.L_x_154) ;  /* 0x0000000c00c07947 */ /* 0x000fea0003800000 */
.L_x_29:
[----:B------:R-:W-:Y:S01]  /*42c0*/  ISETP.GT.AND P0, PT, R4, 0x1, PT ;  /* 0x000000010400780c */ /* 0x000fe20003f04270 */
[----:B------:R-:W-:Y:S01]  /*42d0*/  ULDC.64 UR4, c[0x0][0x5c0] ;  /* 0x0001700000047ab9 */ /* 0x000fe20000000a00 */
[-C--:B------:R-:W-:Y:S01]  /*42e0*/  FMUL R5, R24, R19.reuse ;  /* 0x0000001318057220 */ /* 0x080fe20000400000 */
[C---:B------:R-:W-:Y:S01]  /*42f0*/  LEA R6, P4, R102.reuse, UR4, 0x2 ;  /* 0x0000000466067c11 */ /* 0x040fe2000f8810ff */
[-C--:B------:R-:W-:Y:S01]  /*4300*/  FMUL R25, R25, R19.reuse ;  /* 0x0000001319197220 */ /* 0x080fe20000400000 */
[----:B------:R-:W-:Y:S01]  /*4310*/  ISETP.GT.AND P2, PT, R3, RZ, P0 ;  /* 0x000000ff0300720c */ /* 0x000fe20000744270 */
[-C--:B------:R-:W-:Y:S01]  /*4320*/  FMUL R27, R27, R19.reuse ;  /* 0x000000131b1b7220 */ /* 0x080fe20000400000 */
[----:B------:R-:W-:Y:S01]  /*4330*/  LEA.HI.X R7, R102, UR5, R111, 0x2, P4 ;  /* 0x0000000566077c11 */ /* 0x000fe2000a0f146f */
[-C--:B------:R-:W-:Y:S01]  /*4340*/  FMUL R11, R28, R19.reuse ;  /* 0x000000131c0b7220 */ /* 0x080fe20000400000 */
[----:B------:R-:W-:Y:S01]  /*4350*/  ISETP.GT.AND P3, PT, R3, 0x8, P3 ;  /* 0x000000080300780c */ /* 0x000fe20001f64270 */
[-C--:B------:R-:W-:Y:S01]  /*4360*/  FMUL R29, R29, R19.reuse ;  /* 0x000000131d1d7220 */ /* 0x080fe20000400000 */
[C---:B------:R-:W-:Y:S01]  /*4370*/  SHF.L.U64.HI R9, R92.reuse, 0x2, R91 ;  /* 0x000000025c097819 */ /* 0x040fe2000001025b */
[----:B------:R0:W-:Y:S01]  /*4380*/  @P1 STG.E desc[UR38][R6.64], R5 ;  /* 0x0000000506001986 */ /* 0x0001e2000c101926 */
[----:B------:R-:W-:Y:S01]  /*4390*/  ISETP.GT.AND P0, PT, R3, 0x8, P0 ;  /* 0x000000080300780c */ /* 0x000fe20000704270 */
[-C--:B------:R-:W-:Y:S01]  /*43a0*/  FMUL R31, R31, R19.reuse ;  /* 0x000000131f1f7220 */ /* 0x080fe20000400000 */
[----:B------:R-:W-:Y:S01]  /*43b0*/  LEA R8, P1, R92, R6, 0x2 ;  /* 0x000000065c087211 */ /* 0x000fe200078210ff */
[-C--:B------:R-:W-:Y:S01]  /*43c0*/  FMUL R33, R33, R19.reuse ;  /* 0x0000001321217220 */ /* 0x080fe20000400000 */
[C---:B------:R-:W-:Y:S01]  /*43d0*/  ISETP.GT.AND P5, PT, R4.reuse, 0x8, PT ;  /* 0x000000080400780c */ /* 0x040fe20003fa4270 */
[----:B------:R-:W-:Y:S01]  /*43e0*/  @P2 STG.E desc[UR38][R6.64+0x4], R25 ;  /* 0x0000041906002986 */ /* 0x000fe2000c101926 */
[----:B------:R-:W-:Y:S01]  /*43f0*/  ISETP.GT.AND P4, PT, R4, 0x9, PT ;  /* 0x000000090400780c */ /* 0x000fe20003f84270 */
[----:B------:R-:W-:Y:S01]  /*4400*/  IMAD.X R9, R9, 0x1, R7, P1 ;  /* 0x0000000109097824 */ /* 0x000fe200008e0607 */
[----:B------:R-:W-:Y:S01]  /*4410*/  ISETP.GT.AND P2, PT, R3, RZ, P5 ;  /* 0x000000ff0300720c */ /* 0x000fe20002f44270 */
[-C--:B------:R-:W-:Y:S01]  /*4420*/  FMUL R35, R35, R19.reuse ;  /* 0x0000001323237220 */ /* 0x080fe20000400000 */
[C---:B------:R-:W-:Y:S01]  /*4430*/  ISETP.GT.AND P1, PT, R3.reuse, RZ, P4 ;  /* 0x000000ff0300720c */ /* 0x040fe20002724270 */
[-C--:B0-----:R-:W-:Y:S01]  /*4440*/  FMUL R5, R26, R19.reuse ;  /* 0x000000131a057220 */ /* 0x081fe20000400000 */
[----:B------:R-:W-:Y:S01]  /*4450*/  ISETP.GT.AND P4, PT, R3, 0x8, P4 ;  /* 0x000000080300780c */ /* 0x000fe20002784270 */
[-C--:B------:R-:W-:Y:S01]  /*4460*/  FMUL R37, R37, R19.reuse ;  /* 0x0000001325257220 */ /* 0x080fe20000400000 */
[-C--:B------:R-:W-:Y:S01]  /*4470*/  FMUL R39, R39, R19.reuse ;  /* 0x0000001327277220 */ /* 0x080fe20000400000 */
[-C--:B------:R-:W-:Y:S01]  /*4480*/  FMUL R41, R41, R19.reuse ;  /* 0x0000001329297220 */ /* 0x080fe20000400000 */
[----:B------:R0:W-:Y:S01]  /*4490*/  @P3 STG.E desc[UR38][R8.64], R5 ;  /* 0x0000000508003986 */ /* 0x0001e2000c101926 */
[C---:B------:R-:W-:Y:S01]  /*44a0*/  ISETP.GT.AND P3, PT, R4.reuse, 0x11, PT ;  /* 0x000000110400780c */ /* 0x040fe20003f64270 */
[-C--:B------:R-:W-:Y:S01]  /*44b0*/  FMUL R43, R43, R19.reuse ;  /* 0x000000132b2b7220 */ /* 0x080fe20000400000 */
[-C--:B------:R-:W-:Y:S01]  /*44c0*/  FMUL R45, R45, R19.reuse ;  /* 0x000000132d2d7220 */ /* 0x080fe20000400000 */
[----:B------:R-:W-:Y:S01]  /*44d0*/  @P0 STG.E desc[UR38][R8.64+0x4], R27 ;  /* 0x0000041b08000986 */ /* 0x000fe2000c101926 */
[----:B------:R-:W-:Y:S01]  /*44e0*/  ISETP.GT.AND P0, PT, R3, 0x8, P5 ;  /* 0x000000080300780c */ /* 0x000fe20002f04270 */
[-C--:B------:R-:W-:Y:S01]  /*44f0*/  FMUL R47, R47, R19.reuse ;  /* 0x000000132f2f7220 */ /* 0x080fe20000400000 */
[----:B------:R-:W-:Y:S01]  /*4500*/  ISETP.GT.AND P5, PT, R4, 0x10, PT ;  /* 0x000000100400780c */ /* 0x000fe20003fa4270 */
[----:B------:R1:W-:Y:S01]  /*4510*/  @P2 STG.E desc[UR38][R6.64+0x20], R11 ;  /* 0x0000200b06002986 */ /* 0x0003e2000c101926 */
[-C--:B------:R-:W-:Y:S01]  /*4520*/  FMUL R49, R49, R19.reuse ;  /* 0x0000001331317220 */ /* 0x080fe20000400000 */
[-C--:B------:R-:W-:Y:S01]  /*4530*/  FMUL R51, R51, R19.reuse ;  /* 0x0000001333337220 */ /* 0x080fe20000400000 */
[C---:B------:R-:W-:Y:S01]  /*4540*/  ISETP.GT.AND P2, PT, R3.reuse, RZ, P5 ;  /* 0x000000ff0300720c */ /* 0x040fe20002f44270 */
[----:B------:R-:W-:Y:S01]  /*4550*/  @P1 STG.E desc[UR38][R6.64+0x24], R29 ;  /* 0x0000241d06001986 */ /* 0x000fe2000c101926 */
[C---:B------:R-:W-:Y:S01]  /*4560*/  ISETP.GT.AND P1, PT, R3.reuse, RZ, P3 ;  /* 0x000000ff0300720c */ /* 0x040fe20001f24270 */
[-C--:B0-----:R-:W-:Y:S01]  /*4570*/  FMUL R5, R30, R19.reuse ;  /* 0x000000131e057220 */ /* 0x081fe20000400000 */
[----:B------:R-:W-:Y:S01]  /*4580*/  ISETP.GT.AND P3, PT, R3, 0x8, P3 ;  /* 0x000000080300780c */ /* 0x000fe20001f64270 */
[-C--:B------:R-:W-:Y:S01]  /*4590*/  FMUL R53, R53, R19.reuse ;  /* 0x0000001335357220 */ /* 0x080fe20000400000 */
[-C--:B------:R-:W-:Y:S01]  /*45a0*/  FMUL R55, R55, R19.reuse ;  /* 0x0000001337377220 */ /* 0x080fe20000400000 */
[-C--:B------:R-:W-:Y:S01]  /*45b0*/  FMUL R57, R57, R19.reuse ;  /* 0x0000001339397220 */ /* 0x080fe20000400000 */
[----:B------:R0:W-:Y:S01]  /*45c0*/  @P0 STG.E desc[UR38][R8.64+0x20], R5 ;  /* 0x0000200508000986 */ /* 0x0001e2000c101926 */
[-C--:B-1----:R-:W-:Y:S01]  /*45d0*/  FMUL R11, R32, R19.reuse ;  /* 0x00000013200b7220 */ /* 0x082fe20000400000 */
[----:B------:R-:W-:Y:S01]  /*45e0*/  ISETP.GT.AND P0, PT, R3, 0x8, P5 ;  /* 0x000000080300780c */ /* 0x000fe20002f04270 */
[-C--:B------:R-:W-:Y:S01]  /*45f0*/  FMUL R59, R59, R19.reuse ;  /* 0x000000133b3b7220 */ /* 0x080fe20000400000 */
[----:B------:R-:W-:Y:S01]  /*4600*/  @P4 STG.E desc[UR38][R8.64+0x24], R31 ;  /* 0x0000241f08004986 */ /* 0x000fe2000c101926 */
[C---:B------:R-:W-:Y:S01]  /*4610*/  ISETP.GT.AND P5, PT, R4.reuse, 0x18, PT ;  /* 0x000000180400780c */ /* 0x040fe20003fa4270 */
[-C--:B------:R-:W-:Y:S01]  /*4620*/  FMUL R61, R61, R19.reuse ;  /* 0x000000133d3d7220 */ /* 0x080fe20000400000 */
[----:B------:R-:W-:Y:S01]  /*4630*/  ISETP.GT.AND P4, PT, R4, 0x19, PT ;  /* 0x000000190400780c */ /* 0x000fe20003f84270 */
[----:B------:R1:W-:Y:S01]  /*4640*/  @P2 STG.E desc[UR38][R6.64+0x40], R11 ;  /* 0x0000400b06002986 */ /* 0x0003e2000c101926 */
[----:B------:R-:W-:Y:S01]  /*4650*/  ISETP.GT.AND P2, PT, R3, RZ, P5 ;  /* 0x000000ff0300720c */ /* 0x000fe20002f44270 */
[-C--:B------:R-:W-:Y:S01]  /*4660*/  FMUL R63, R63, R19.reuse ;  /* 0x000000133f3f7220 */ /* 0x080fe20000400000 */
[-C--:B------:R-:W-:Y:S01]  /*4670*/  FMUL R65, R65, R19.reuse ;  /* 0x0000001341417220 */ /* 0x080fe20000400000 */
        /* <DEDUP_REMOVED lines=32> */
[----:B------:R-:W-:Y:S01]  /*4880*/  FMUL R87, R87, R19 ;  /* 0x0000001357577220 */ /* 0x000fe20000400000 */
[----:B------:R-:W-:Y:S01]  /*4890*/  ISETP.GT.AND P4, PT, R4, 0x29, PT ;  /* 0x000000290400780c */ /* 0x000fe20003f84270 */
[----:B------:R1:W-:Y:S01]  /*48a0*/  @P2 STG.E desc[UR38][R6.64+0x80], R11 ;  /* 0x0000800b06002986 */ /* 0x0003e2000c101926 */
[----:B------:R-:W-:-:S03]  /*48b0*/  ISETP.GT.AND P2, PT, R3, RZ, P5 ;  /* 0x000000ff0300720c */ /* 0x000fc60002f44270 */
[----:B------:R-:W-:Y:S01]  /*48c0*/  @P1 STG.E desc[UR38][R6.64+0x84], R41 ;  /* 0x0000842906001986 */ /* 0x000fe2000c101926 */
[C---:B------:R-:W-:Y:S01]  /*48d0*/  ISETP.GT.AND P1, PT, R3.reuse, RZ, P4 ;  /* 0x000000ff0300720c */ /* 0x040fe20002724270 */
[----:B0-----:R-:W-:Y:S01]  /*48e0*/  FMUL R5, R42, R19 ;  /* 0x000000132a057220 */ /* 0x001fe20000400000 */
[----:B------:R-:W-:-:S04]  /*48f0*/  ISETP.GT.AND P4, PT, R3, 0x8, P4 ;  /* 0x000000080300780c */ /* 0x000fc80002784270 */
[----:B------:R0:W-:Y:S01]  /*4900*/  @P0 STG.E desc[UR38][R8.64+0x80], R5 ;  /* 0x0000800508000986 */ /* 0x0001e2000c101926 */
[----:B-1----:R-:W-:Y:S01]  /*4910*/  FMUL R11, R44, R19 ;  /* 0x000000132c0b7220 */ /* 0x002fe20000400000 */
[C---:B------:R-:W-:Y:S02]  /*4920*/  ISETP.GT.AND P0, PT, R3.reuse, 0x8, P5 ;  /* 0x000000080300780c */ /* 0x040fe40002f04270 */
[----:B------:R-:W-:Y:S01]  /*4930*/  @P3 STG.E desc[UR38][R8.64+0x84], R43 ;  /* 0x0000842b08003986 */ /* 0x000fe2000c101926 */
[C---:B------:R-:W-:Y:S02]  /*4940*/  ISETP.GT.AND P5, PT, R4.reuse, 0x30, PT ;  /* 0x000000300400780c */ /* 0x040fe40003fa4270 */
        /* <DEDUP_REMOVED lines=21> */
[----:B------:R-:W-:Y:S02]  /*4aa0*/  ISETP.GT.AND P0, PT, R3, 0x8, P5 ;  /* 0x000000080300780c */ /* 0x000fe40002f04270 */
[----:B------:R-:W-:Y:S01]  /*4ab0*/  @P3 STG.E desc[UR38][R8.64+0xc4], R51 ;  /* 0x0000c43308003986 */ /* 0x000fe2000c101926 */
[----:B------:R-:W-:-:S03]  /*4ac0*/  ISETP.GT.AND P5, PT, R4, 0x40, PT ;  /* 0x000000400400780c */ /* 0x000fc60003fa4270 */
[----:B------:R1:W-:Y:S01]  /*4ad0*/  @P2 STG.E desc[UR38][R6.64+0xe0], R11 ;  /* 0x0000e00b06002986 */ /* 0x0003e2000c101926 */
[----:B------:R-:W-:-:S03]  /*4ae0*/  ISETP.GT.AND P3, PT, R3, RZ, P5 ;  /* 0x000000ff0300720c */ /* 0x000fc60002f64270 */
[----:B------:R-:W-:Y:S01]  /*4af0*/  @P1 STG.E desc[UR38][R6.64+0xe4], R53 ;  /* 0x0000e43506001986 */ /* 0x000fe2000c101926 */
[----:B------:R-:W-:Y:S01]  /*4b00*/  ISETP.GT.AND P1, PT, R4, 0x41, PT ;  /* 0x000000410400780c */ /* 0x000fe20003f24270 */
[----:B0-----:R-:W-:-:S03]  /*4b10*/  FMUL R5, R54, R19 ;  /* 0x0000001336057220 */ /* 0x001fc60000400000 */
[C---:B------:R-:W-:Y:S02]  /*4b20*/  ISETP.GT.AND P2, PT, R3.reuse, RZ, P1 ;  /* 0x000000ff0300720c */ /* 0x040fe40000f44270 */
[----:B------:R0:W-:Y:S01]  /*4b30*/  @P0 STG.E desc[UR38][R8.64+0xe0], R5 ;  /* 0x0000e00508000986 */ /* 0x0001e2000c101926 */
[-C--:B-1----:R-:W-:Y:S01]  /*4b40*/  FMUL R11, R56, R19.reuse ;  /* 0x00000013380b7220 */ /* 0x082fe20000400000 */
[C---:B------:R-:W-:Y:S02]  /*4b50*/  ISETP.GT.AND P0, PT, R3.reuse, 0x8, P5 ;  /* 0x000000080300780c */ /* 0x040fe40002f04270 */
[----:B------:R-:W-:Y:S01]  /*4b60*/  @P4 STG.E desc[UR38][R8.64+0xe4], R55 ;  /* 0x0000e43708004986 */ /* 0x000fe2000c101926 */
[C---:B------:R-:W-:Y:S02]  /*4b70*/  ISETP.GT.AND P1, PT, R3.reuse, 0x8, P1 ;  /* 0x000000080300780c */ /* 0x040fe40000f24270 */
[C---:B------:R-:W-:Y:S01]  /*4b80*/  ISETP.GT.AND P5, PT, R4.reuse, 0x48, PT ;  /* 0x000000480400780c */ /* 0x040fe20003fa4270 */
[----:B------:R1:W-:Y:S03]  /*4b90*/  @P3 STG.E desc[UR38][R6.64+0x100], R11 ;  /* 0x0001000b06003986 */ /* 0x0003e6000c101926 */
[----:B------:R-:W-:Y:S01]  /*4ba0*/  ISETP.GT.AND P4, PT, R3, RZ, P5 ;  /* 0x000000ff0300720c */ /* 0x000fe20002f84270 */
[----:B------:R-:W-:Y:S01]  /*4bb0*/  @P2 STG.E desc[UR38][R6.64+0x104], R57 ;  /* 0x0001043906002986 */ /* 0x000fe2000c101926 */
[----:B------:R-:W-:Y:S01]  /*4bc0*/  ISETP.GT.AND P2, PT, R4, 0x49, PT ;  /* 0x000000490400780c */ /* 0x000fe20003f44270 */
[----:B0-----:R-:W-:-:S03]  /*4bd0*/  FMUL R5, R58, R19 ;  /* 0x000000133a057220 */ /* 0x001fc60000400000 */
[C---:B------:R-:W-:Y:S02]  /*4be0*/  ISETP.GT.AND P3, PT, R3.reuse, RZ, P2 ;  /* 0x000000ff0300720c */ /* 0x040fe40001764270 */
[----:B------:R0:W-:Y:S01]  /*4bf0*/  @P0 STG.E desc[UR38][R8.64+0x100], R5 ;  /* 0x0001000508000986 */ /* 0x0001e2000c101926 */
[----:B-1----:R-:W-:Y:S01]  /*4c00*/  FMUL R11, R60, R19 ;  /* 0x000000133c0b7220 */ /* 0x002fe20000400000 */
[C---:B------:R-:W-:Y:S02]  /*4c10*/  ISETP.GT.AND P2, PT, R3.reuse, 0x8, P2 ;  /* 0x000000080300780c */ /* 0x040fe40001744270 */
[----:B------:R-:W-:Y:S01]  /*4c20*/  @P1 STG.E desc[UR38][R8.64+0x104], R59 ;  /* 0x0001043b08001986 */ /* 0x000fe2000c101926 */
[----:B------:R-:W-:Y:S02]  /*4c30*/  ISETP.GT.AND P1, PT, R3, 0x8, P5 ;  /* 0x000000080300780c */ /* 0x000fe40002f24270 */
[C---:B------:R-:W-:Y:S01]  /*4c40*/  ISETP.GT.AND P5, PT, R4.reuse, 0x50, PT ;  /* 0x000000500400780c */ /* 0x040fe20003fa4270 */
[----:B------:R1:W-:Y:S01]  /*4c50*/  @P4 STG.E desc[UR38][R6.64+0x120], R11 ;  /* 0x0001200b06004986 */ /* 0x0003e2000c101926 */
[----:B------:R-:W-:-:S03]  /*4c60*/  ISETP.GT.AND P0, PT, R4, 0x51, PT ;  /* 0x000000510400780c */ /* 0x000fc60003f04270 */
[----:B------:R-:W-:Y:S01]  /*4c70*/  @P3 STG.E desc[UR38][R6.64+0x124], R61 ;  /* 0x0001243d06003986 */ /* 0x000fe2000c101926 */
[C---:B------:R-:W-:Y:S01]  /*4c80*/  ISETP.GT.AND P3, PT, R3.reuse, RZ, P5 ;  /* 0x000000ff0300720c */ /* 0x040fe20002f64270 */
[-C--:B0-----:R-:W-:Y:S01]  /*4c90*/  FMUL R5, R62, R19.reuse ;  /* 0x000000133e057220 */ /* 0x081fe20000400000 */
[C---:B------:R-:W-:Y:S02]  /*4ca0*/  ISETP.GT.AND P4, PT, R3.reuse, RZ, P0 ;  /* 0x000000ff0300720c */ /* 0x040fe40000784270 */
[C---:B------:R-:W-:Y:S02]  /*4cb0*/  ISETP.GT.AND P0, PT, R3.reuse, 0x8, P0 ;  /* 0x000000080300780c */ /* 0x040fe40000704270 */
[----:B------:R0:W-:Y:S01]  /*4cc0*/  @P1 STG.E desc[UR38][R8.64+0x120], R5 ;  /* 0x0001200508001986 */ /* 0x0001e2000c101926 */
[----:B------:R-:W-:Y:S01]  /*4cd0*/  ISETP.GT.AND P1, PT, R3, 0x8, P5 ;  /* 0x000000080300780c */ /* 0x000fe20002f24270 */
[----:B-1----:R-:W-:Y:S02]  /*4ce0*/  FMUL R11, R64, R19 ;  /* 0x00000013400b7220 */ /* 0x002fe40000400000 */
[----:B------:R-:W-:Y:S01]  /*4cf0*/  @P2 STG.E desc[UR38][R8.64+0x124], R63 ;  /* 0x0001243f08002986 */ /* 0x000fe2000c101926 */
[----:B------:R-:W-:-:S03]  /*4d00*/  ISETP.GT.AND P2, PT, R4, 0x58, PT ;  /* 0x000000580400780c */ /* 0x000fc60003f44270 */
[----:B------:R1:W-:Y:S01]  /*4d10*/  @P3 STG.E desc[UR38][R6.64+0x140], R11 ;  /* 0x0001400b06003986 */ /* 0x0003e2000c101926 */
[C---:B------:R-:W-:Y:S02]  /*4d20*/  ISETP.GT.AND P5, PT, R3.reuse, RZ, P2 ;  /* 0x000000ff0300720c */ /* 0x040fe400017a4270 */
[----:B------:R-:W-:Y:S01]  /*4d30*/  ISETP.GT.AND P3, PT, R4, 0x59, PT ;  /* 0x000000590400780c */ /* 0x000fe20003f64270 */
[-C--:B0-----:R-:W-:Y:S01]  /*4d40*/  FMUL R5, R66, R19.reuse ;  /* 0x0000001342057220 */ /* 0x081fe20000400000 */
[----:B------:R-:W-:Y:S01]  /*4d50*/  @P4 STG.E desc[UR38][R6.64+0x144], R65 ;  /* 0x0001444106004986 */ /* 0x000fe2000c101926 */
[C---:B------:R-:W-:Y:S02]  /*4d60*/  ISETP.GT.AND P2, PT, R3.reuse, 0x8, P2 ;  /* 0x000000080300780c */ /* 0x040fe40001744270 */
[C---:B------:R-:W-:Y:S01]  /*4d70*/  ISETP.GT.AND P4, PT, R3.reuse, RZ, P3 ;  /* 0x000000ff0300720c */ /* 0x040fe20001f84270 */
[----:B------:R0:W-:Y:S01]  /*4d80*/  @P1 STG.E desc[UR38][R8.64+0x140], R5 ;  /* 0x0001400508001986 */ /* 0x0001e2000c101926 */
[----:B------:R-:W-:Y:S01]  /*4d90*/  ISETP.GT.AND P3, PT, R3, 0x8, P3 ;  /* 0x000000080300780c */ /* 0x000fe20001f64270 */
[----:B-1----:R-:W-:-:S02]  /*4da0*/  FMUL R11, R68, R19 ;  /* 0x00000013440b7220 */ /* 0x002fc40000400000 */
[----:B------:R-:W-:Y:S01]  /*4db0*/  @P0 STG.E desc[UR38][R8.64+0x144], R67 ;  /* 0x0001444308000986 */ /* 0x000fe2000c101926 */
[C---:B------:R-:W-:Y:S02]  /*4dc0*/  ISETP.GT.AND P0, PT, R4.reuse, 0x60, PT ;  /* 0x000000600400780c */ /* 0x040fe40003f04270 */
[----:B------:R-:W-:Y:S01]  /*4dd0*/  ISETP.GT.AND P1, PT, R4, 0x61, PT ;  /* 0x000000610400780c */ /* 0x000fe20003f24270 */
[----:B------:R1:W-:Y:S01]  /*4de0*/  @P5 STG.E desc[UR38][R6.64+0x160], R11 ;  /* 0x0001600b06005986 */ /* 0x0003e2000c101926 */
[C---:B------:R-:W-:Y:S02]  /*4df0*/  ISETP.GT.AND P5, PT, R3.reuse, RZ, P0 ;  /* 0x000000ff0300720c */ /* 0x040fe400007a4270 */
[C---:B------:R-:W-:Y:S01]  /*4e00*/  ISETP.GT.AND P0, PT, R3.reuse, 0x8, P0 ;  /* 0x000000080300780c */ /* 0x040fe20000704270 */
[----:B0-----:R-:W-:Y:S01]  /*4e10*/  FMUL R5, R70, R19 ;  /* 0x0000001346057220 */ /* 0x001fe20000400000 */
[----:B------:R-:W-:Y:S01]  /*4e20*/  @P4 STG.E desc[UR38][R6.64+0x164], R69 ;  /* 0x0001644506004986 */ /* 0x000fe2000c101926 */
[----:B------:R-:W-:-:S02]  /*4e30*/  ISETP.GT.AND P4, PT, R3, RZ, P1 ;  /* 0x000000ff0300720c */ /* 0x000fc40000f84270 */
[----:B------:R-:W-:Y:S01]  /*4e40*/  ISETP.GT.AND P1, PT, R3, 0x8, P1 ;  /* 0x000000080300780c */ /* 0x000fe20000f24270 */
[----:B------:R0:W-:Y:S01]  /*4e50*/  @P2 STG.E desc[UR38][R8.64+0x160], R5 ;  /* 0x0001600508002986 */ /* 0x0001e2000c101926 */
[----:B------:R-:W-:Y:S01]  /*4e60*/  ISETP.GT.AND P2, PT, R4, 0x68, PT ;  /* 0x000000680400780c */ /* 0x000fe20003f44270 */
[----:B-1----:R-:W-:Y:S02]  /*4e70*/  FMUL R11, R72, R19 ;  /* 0x00000013480b7220 */ /* 0x002fe40000400000 */
[----:B------:R-:W-:Y:S01]  /*4e80*/  @P3 STG.E desc[UR38][R8.64+0x164], R71 ;  /* 0x0001644708003986 */ /* 0x000fe2000c101926 */
[----:B------:R-:W-:-:S03]  /*4e90*/  ISETP.GT.AND P3, PT, R4, 0x69, PT ;  /* 0x000000690400780c */ /* 0x000fc60003f64270 */
[----:B------:R1:W-:Y:S01]  /*4ea0*/  @P5 STG.E desc[UR38][R6.64+0x180], R11 ;  /* 0x0001800b06005986 */ /* 0x0003e2000c101926 */
[C---:B------:R-:W-:Y:S02]  /*4eb0*/  ISETP.GT.AND P5, PT, R3.reuse, RZ, P2 ;  /* 0x000000ff0300720c */ /* 0x040fe400017a4270 */
[C---:B------:R-:W-:Y:S01]  /*4ec0*/  ISETP.GT.AND P2, PT, R3.reuse, 0x8, P2 ;  /* 0x000000080300780c */ /* 0x040fe20001744270 */
[-C--:B0-----:R-:W-:Y:S01]  /*4ed0*/  FMUL R5, R74, R19.reuse ;  /* 0x000000134a057220 */ /* 0x081fe20000400000 */
[----:B------:R-:W-:Y:S01]  /*4ee0*/  @P4 STG.E desc[UR38][R6.64+0x184], R73 ;  /* 0x0001844906004986 */ /* 0x000fe2000c101926 */
[C---:B------:R-:W-:Y:S02]  /*4ef0*/  ISETP.GT.AND P4, PT, R3.reuse, RZ, P3 ;  /* 0x000000ff0300720c */ /* 0x040fe40001f84270 */
[----:B------:R-:W-:Y:S01]  /*4f00*/  ISETP.GT.AND P3, PT, R3, 0x8, P3 ;  /* 0x000000080300780c */ /* 0x000fe20001f64270 */
[----:B------:R0:W-:Y:S01]  /*4f10*/  @P0 STG.E desc[UR38][R8.64+0x180], R5 ;  /* 0x0001800508000986 */ /* 0x0001e2000c101926 */
[----:B------:R-:W-:Y:S01]  /*4f20*/  ISETP.GT.AND P0, PT, R4, 0x70, PT ;  /* 0x000000700400780c */ /* 0x000fe20003f04270 */
[----:B-1----:R-:W-:-:S02]  /*4f30*/  FMUL R11, R76, R19 ;  /* 0x000000134c0b7220 */ /* 0x002fc40000400000 */
[----:B------:R-:W-:Y:S01]  /*4f40*/  @P1 STG.E desc[UR38][R8.64+0x184], R75 ;  /* 0x0001844b08001986 */ /* 0x000fe2000c101926 */
[----:B------:R-:W-:-:S03]  /*4f50*/  ISETP.GT.AND P1, PT, R4, 0x71, PT ;  /* 0x000000710400780c */ /* 0x000fc60003f24270 */
[----:B------:R1:W-:Y:S01]  /*4f60*/  @P5 STG.E desc[UR38][R6.64+0x1a0], R11 ;  /* 0x0001a00b06005986 */ /* 0x0003e2000c101926 */
[C---:B------:R-:W-:Y:S02]  /*4f70*/  ISETP.GT.AND P5, PT, R3.reuse, RZ, P0 ;  /* 0x000000ff0300720c */ /* 0x040fe400007a4270 */
[C---:B------:R-:W-:Y:S01]  /*4f80*/  ISETP.GT.AND P0, PT, R3.reuse, 0x8, P0 ;  /* 0x000000080300780c */ /* 0x040fe20000704270 */
[----:B------:R-:W-:Y:S01]  /*4f90*/  @P4 STG.E desc[UR38][R6.64+0x1a4], R77 ;  /* 0x0001a44d06004986 */ /* 0x000fe2000c101926 */
[-C--:B0-----:R-:W-:Y:S01]  /*4fa0*/  FMUL R5, R78, R19.reuse ;  /* 0x000000134e057220 */ /* 0x081fe20000400000 */
[C---:B------:R-:W-:Y:S02]  /*4fb0*/  ISETP.GT.AND P4, PT, R3.reuse, RZ, P1 ;  /* 0x000000ff0300720c */ /* 0x040fe40000f84270 */
[----:B------:R-:W-:Y:S02]  /*4fc0*/  ISETP.GT.AND P1, PT, R3, 0x8, P1 ;  /* 0x000000080300780c */ /* 0x000fe40000f24270 */
[----:B------:R0:W-:Y:S01]  /*4fd0*/  @P2 STG.E desc[UR38][R8.64+0x1a0], R5 ;  /* 0x0001a00508002986 */ /* 0x0001e2000c101926 */
[----:B------:R-:W-:Y:S01]  /*4fe0*/  ISETP.GT.AND P2, PT, R4, 0x78, PT ;  /* 0x000000780400780c */ /* 0x000fe20003f44270 */
[----:B-1----:R-:W-:-:S02]  /*4ff0*/  FMUL R11, R80, R19 ;  /* 0x00000013500b7220 */ /* 0x002fc40000400000 */
[----:B------:R-:W-:Y:S01]  /*5000*/  @P3 STG.E desc[UR38][R8.64+0x1a4], R79 ;  /* 0x0001a44f08003986 */ /* 0x000fe2000c101926 */
[----:B------:R-:W-:Y:S01]  /*5010*/  ISETP.GT.AND P3, PT, R4, 0x79, PT ;  /* 0x000000790400780c */ /* 0x000fe20003f64270 */
[----:B------:R-:W-:Y:S02]  /*5020*/  @P5 IMAD.MOV.U32 R4, RZ, RZ, R6 ;  /* 0x000000ffff045224 */ /* 0x000fe400078e0006 */
[----:B0-----:R-:W-:-:S05]  /*5030*/  @P5 IMAD.MOV.U32 R5, RZ, RZ, R7 ;  /* 0x000000ffff055224 */ /* 0x001fca00078e0007 */
[----:B------:R0:W-:Y:S01]  /*5040*/  @P5 STG.E desc[UR38][R4.64+0x1c0], R11 ;  /* 0x0001c00b04005986 */ /* 0x0001e2000c101926 */
[C---:B------:R-:W-:Y:S02]  /*5050*/  ISETP.GT.AND P5, PT, R3.reuse, RZ, P3 ;  /* 0x000000ff0300720c */ /* 0x040fe40001fa4270 */
[----:B------:R-:W-:Y:S01]  /*5060*/  ISETP.GT.AND P3, PT, R3, 0x8, P3 ;  /* 0x000000080300780c */ /* 0x000fe20001f64270 */
[----:B0-----:R-:W-:Y:S02]  /*5070*/  @P4 IMAD.MOV.U32 R4, RZ, RZ, R6 ;  /* 0x000000ffff044224 */ /* 0x001fe400078e0006 */
[----:B------:R-:W-:Y:S01]  /*5080*/  FMUL R11, R84, R19 ;  /* 0x00000013540b7220 */ /* 0x000fe20000400000 */
[----:B------:R-:W-:-:S05]  /*5090*/  @P4 IMAD.MOV.U32 R5, RZ, RZ, R7 ;  /* 0x000000ffff054224 */ /* 0x000fca00078e0007 */
[----:B------:R0:W-:Y:S01]  /*50a0*/  @P4 STG.E desc[UR38][R4.64+0x1c4], R81 ;  /* 0x0001c45104004986 */ /* 0x0001e2000c101926 */
[C---:B------:R-:W-:Y:S02]  /*50b0*/  ISETP.GT.AND P4, PT, R3.reuse, RZ, P2 ;  /* 0x000000ff0300720c */ /* 0x040fe40001784270 */
[----:B------:R-:W-:Y:S01]  /*50c0*/  ISETP.GT.AND P2, PT, R3, 0x8, P2 ;  /* 0x000000080300780c */ /* 0x000fe20001744270 */
[----:B------:R-:W-:Y:S01]  /*50d0*/  FMUL R3, R82, R19 ;  /* 0x0000001352037220 */ /* 0x000fe20000400000 */
[----:B0-----:R-:W-:Y:S02]  /*50e0*/  @P0 IMAD.MOV.U32 R4, RZ, RZ, R8 ;  /* 0x000000ffff040224 */ /* 0x001fe400078e0008 */
[----:B------:R-:W-:-:S05]  /*50f0*/  @P0 IMAD.MOV.U32 R5, RZ, RZ, R9 ;  /* 0x000000ffff050224 */ /* 0x000fca00078e0009 */
[----:B------:R0:W-:Y:S02]  /*5100*/  @P0 STG.E desc[UR38][R4.64+0x1c0], R3 ;  /* 0x0001c00304000986 */ /* 0x0001e4000c101926 */
[----:B0-----:R-:W-:Y:S02]  /*5110*/  @P1 IMAD.MOV.U32 R4, RZ, RZ, R8 ;  /* 0x000000ffff041224 */ /* 0x001fe400078e0008 */
[----:B------:R-:W-:-:S05]  /*5120*/  @P1 IMAD.MOV.U32 R5, RZ, RZ, R9 ;  /* 0x000000ffff051224 */ /* 0x000fca00078e0009 */
[----:B------:R0:W-:Y:S02]  /*5130*/  @P1 STG.E desc[UR38][R4.64+0x1c4], R83 ;  /* 0x0001c45304001986 */ /* 0x0001e4000c101926 */
[----:B0-----:R-:W-:Y:S02]  /*5140*/  @P4 IMAD.MOV.U32 R4, RZ, RZ, R6 ;  /* 0x000000ffff044224 */ /* 0x001fe400078e0006 */
[----:B------:R-:W-:-:S05]  /*5150*/  @P4 IMAD.MOV.U32 R5, RZ, RZ, R7 ;  /* 0x000000ffff054224 */ /* 0x000fca00078e0007 */
[----:B------:R0:W-:Y:S04]  /*5160*/  @P4 STG.E desc[UR38][R4.64+0x1e0], R11 ;  /* 0x0001e00b04004986 */ /* 0x0001e8000c101926 */
[----:B------:R4:W-:Y:S01]  /*5170*/  @P5 STG.E desc[UR38][R6.64+0x1e4], R85 ;  /* 0x0001e45506005986 */ /* 0x0009e2000c101926 */
[----:B0-----:R-:W-:Y:S01]  /*5180*/  @P2 MOV R4, R8 ;  /* 0x0000000800042202 */ /* 0x001fe20000000f00 */
[----:B------:R-:W-:-:S05]  /*5190*/  @P2 IMAD.MOV.U32 R5, RZ, RZ, R9 ;  /* 0x000000ffff052224 */ /* 0x000fca00078e0009 */
[----:B------:R4:W-:Y:S04]  /*51a0*/  @P2 STG.E desc[UR38][R4.64+0x1e0], R13 ;  /* 0x0001e00d04002986 */ /* 0x0009e8000c101926 */
[----:B------:R4:W-:Y:S02]  /*51b0*/  @P3 STG.E desc[UR38][R8.64+0x1e4], R87 ;  /* 0x0001e45708003986 */ /* 0x0009e4000c101926 */
.L_x_154:
[----:B------:R-:W-:Y:S05]  /*51c0*/  BSYNC B0 ;  /* 0x0000000000007941 */ /* 0x000fea0003800000 */
.L_x_28:
[----:B------:R-:W-:Y:S01]  /*51d0*/  IADD3 R16, P0, R16, UR36, RZ ;  /* 0x0000002410107c10 */ /* 0x000fe2000ff1e0ff */
[----:B------:R-:W-:Y:S01]  /*51e0*/  ULDC.64 UR4, c[0x0][0x650] ;  /* 0x0001940000047ab9 */ /* 0x000fe20000000a00 */
[----:B------:R-:W-:Y:S01]  /*51f0*/  PRMT R3, RZ, 0x7610, R3 ;  /* 0x00007610ff037816 */ /* 0x000fe20000000003 */
[----:B------:R-:W-:Y:S01]  /*5200*/  IMAD.MOV.U32 R100, RZ, RZ, -0x1 ;  /* 0xffffffffff647424 */ /* 0x000fe200078e00ff */
[----:B------:R-:W-:Y:S01]  /*5210*/  IADD3.X R17, R17, UR42, RZ, P0, !PT ;  /* 0x0000002a11117c10 */ /* 0x000fe200087fe4ff */
[----:B------:R-:W-:Y:S01]  /*5220*/  IMAD.MOV.U32 R99, RZ, RZ, -0x1 ;  /* 0xffffffffff637424 */ /* 0x000fe200078e00ff */
[----:B------:R-:W-:-:S04]  /*5230*/  ISETP.GE.U32.AND P0, PT, R16, UR4, PT ;  /* 0x0000000410007c0c */ /* 0x000fc8000bf06070 */
[----:B------:R-:W-:-:S13]  /*5240*/  ISETP.GE.U32.AND.EX P0, PT, R17, UR5, PT, P0 ;  /* 0x0000000511007c0c */ /* 0x000fda000bf06100 */
[----:B------:R-:W-:Y:S05]  /*5250*/  @P0 BRA `(.L_x_155) ;  /* 0x00000004004c0947 */ /* 0x000fea0003800000 */
[----:B--2---:R-:W2:Y:S01]  /*5260*/  LDC.64 R10, c[0x0][0x628] ;  /* 0x00018a00ff0a7b82 */ /* 0x004ea20000000a00 */
[----:B0--3--:R-:W0:Y:S01]  /*5270*/  S2R R12, SR_CTAID.X ;  /* 0x00000000000c7919 */ /* 0x009e220000002500 */
[----:B-1--4-:R-:W-:Y:S02]  /*5280*/  IMAD.MOV.U32 R8, RZ, RZ, R16 ;  /* 0x000000ffff087224 */ /* 0x012fe400078e0010 */
[----:B------:R-:W-:Y:S01]  /*5290*/  IMAD.MOV.U32 R9, RZ, RZ, R17 ;  /* 0x000000ffff097224 */ /* 0x000fe200078e0011 */
[----:B------:R-:W1:Y:S03]  /*52a0*/  S2R R20, SR_CTAID.Y ;  /* 0x0000000000147919 */ /* 0x000e660000002600 */
[----:B------:R-:W3:Y:S08]  /*52b0*/  LDC R0, c[0x0][0x630] ;  /* 0x00018c00ff007b82 */ /* 0x000ef00000000800 */
[----:B------:R-:W4:Y:S01]  /*52c0*/  LDC.64 R14, c[0x0][0x620] ;  /* 0x00018800ff0e7b82 */ /* 0x000f220000000a00 */
[----:B--2---:R-:W-:-:S04]  /*52d0*/  ISETP.NE.U32.AND P0, PT, R10, RZ, PT ;  /* 0x000000ff0a00720c */ /* 0x004fc80003f05070 */
[----:B------:R-:W-:-:S13]  /*52e0*/  ISETP.NE.AND.EX P0, PT, R11, RZ, PT, P0 ;  /* 0x000000ff0b00720c */ /* 0x000fda0003f05300 */
[----:B01-34-:R-:W-:Y:S05]  /*52f0*/  @!P0 BRA `(.L_x_156) ;  /* 0x0000000000288947 */ /* 0x01bfea0003800000 */
        /* <DEDUP_REMOVED lines=10> */
.L_x_156:
[-CC-:B------:R-:W-:Y:S01]  /*53a0*/  SHF.R.U64 R99, R8, R0.reuse, R9.reuse ;  /* 0x0000000008637219 */ /* 0x180fe20000001209 */
[----:B------:R-:W0:Y:S01]  /*53b0*/  LDC.64 R26, c[0x0][0x640] ;  /* 0x00019000ff1a7b82 */ /* 0x000e220000000a00 */
[----:B------:R-:W-:Y:S01]  /*53c0*/  SHF.R.U32.HI R0, RZ, R0, R9 ;  /* 0x00000000ff007219 */ /* 0x000fe20000011609 */
[----:B------:R-:W-:Y:S01]  /*53d0*/  ULDC UR4, c[0x0][0x150] ;  /* 0x0000540000047ab9 */ /* 0x000fe20000000800 */
[----:B------:R-:W-:Y:S02]  /*53e0*/  IADD3 R3, P0, RZ, -R99, RZ ;  /* 0x80000063ff037210 */ /* 0x000fe40007f1e0ff */
[----:B------:R-:W-:-:S03]  /*53f0*/  I2FP.F32.U32 R7, R12 ;  /* 0x0000000c00077245 */ /* 0x000fc60000201000 */
[----:B------:R-:W1:Y:S01]  /*5400*/  LDC R6, c[0x0][0x618] ;  /* 0x00018600ff067b82 */ /* 0x000e620000000800 */
[----:B------:R-:W-:Y:S02]  /*5410*/  IMAD.X R5, RZ, RZ, ~R0, P0 ;  /* 0x000000ffff057224 */ /* 0x000fe400000e0e00 */
[----:B------:R-:W-:Y:S01]  /*5420*/  FMUL R7, R7, UR4 ;  /* 0x0000000407077c20 */ /* 0x000fe20008400000 */
[----:B------:R-:W-:Y:S01]  /*5430*/  ULDC UR4, c[0x0][0x154] ;  /* 0x0000550000047ab9 */ /* 0x000fe20000000800 */
[-C--:B------:R-:W-:Y:S02]  /*5440*/  IMAD R0, R5, R14.reuse, RZ ;  /* 0x0000000e05007224 */ /* 0x080fe400078e02ff */
[C---:B------:R-:W-:Y:S01]  /*5450*/  IMAD.WIDE.U32 R4, R3.reuse, R14, R16 ;  /* 0x0000000e03047225 */ /* 0x040fe200078e0010 */
[----:B------:R-:W2:Y:S01]  /*5460*/  LDC R8, c[0x0][0x608] ;  /* 0x00018200ff087b82 */ /* 0x000ea20000000800 */
[----:B------:R-:W3:Y:S02]  /*5470*/  F2I.U32.TRUNC.NTZ R7, R7 ;  /* 0x0000000700077305 */ /* 0x000ee4000020f000 */
[----:B------:R-:W-:Y:S01]  /*5480*/  IMAD R3, R3, R15, R0 ;  /* 0x0000000f03037224 */ /* 0x000fe200078e0200 */
[----:B------:R-:W-:-:S03]  /*5490*/  I2FP.F32.U32 R0, R20 ;  /* 0x0000001400007245 */ /* 0x000fc60000201000 */
[----:B------:R-:W-:Y:S01]  /*54a0*/  IMAD.IADD R3, R5, 0x1, R3 ;  /* 0x0000000105037824 */ /* 0x000fe200078e0203 */
[----:B------:R-:W4:Y:S01]  /*54b0*/  LDC R11, c[0x0][0x658] ;  /* 0x00019600ff0b7b82 */ /* 0x000f220000000800 */
[----:B0-----:R-:W-:-:S04]  /*54c0*/  ISETP.NE.U32.AND P0, PT, R26, RZ, PT ;  /* 0x000000ff1a00720c */ /* 0x001fc80003f05070 */
[----:B------:R-:W-:-:S03]  /*54d0*/  ISETP.NE.AND.EX P0, PT, R27, RZ, PT, P0 ;  /* 0x000000ff1b00720c */ /* 0x000fc60003f05300 */
[----:B------:R-:W0:Y:S01]  /*54e0*/  LDC R9, c[0x0][0x144] ;  /* 0x00005100ff097b82 */ /* 0x000e220000000800 */
[-C--:B-1----:R-:W-:Y:S01]  /*54f0*/  SHF.R.U64 R10, R4, R6.reuse, R3 ;  /* 0x00000006040a7219 */ /* 0x082fe20000001203 */
[----:B---3--:R-:W-:Y:S01]  /*5500*/  IMAD.MOV R7, RZ, RZ, -R7 ;  /* 0x000000ffff077224 */ /* 0x008fe200078e0a07 */
[----:B------:R-:W-:Y:S01]  /*5510*/  SHF.R.U32.HI R3, RZ, R6, R3 ;  /* 0x00000006ff037219 */ /* 0x000fe20000011603 */
[----:B------:R-:W-:-:S04]  /*5520*/  FMUL R6, R0, UR4 ;  /* 0x0000000400067c20 */ /* 0x000fc80008400000 */
[----:B------:R-:W1:Y:S01]  /*5530*/  LDC R21, c[0x0][0x148] ;  /* 0x00005200ff157b82 */ /* 0x000e620000000800 */
[----:B------:R3:W0:Y:S01]  /*5540*/  F2I.U32.TRUNC.NTZ R14, R6 ;  /* 0x00000006000e7305 */ /* 0x000622000020f000 */
[-CC-:B--2---:R-:W-:Y:S02]  /*5550*/  SHF.R.U64 R13, R10, R8.reuse, R3.reuse ;  /* 0x000000080a0d7219 */ /* 0x184fe40000001203 */
[----:B------:R-:W-:-:S04]  /*5560*/  SHF.R.U32.HI R0, RZ, R8, R3 ;  /* 0x00000008ff007219 */ /* 0x000fc80000011603 */
[----:B------:R-:W2:Y:S01]  /*5570*/  LDC R24, c[0x0][0x648] ;  /* 0x00019200ff187b82 */ /* 0x000ea20000000800 */
[-CC-:B----4-:R-:W-:Y:S02]  /*5580*/  SHF.R.U64 R15, R13, R11.reuse, R0.reuse ;  /* 0x0000000b0d0f7219 */ /* 0x190fe40000001200 */
[----:B------:R-:W-:-:S03]  /*5590*/  SHF.R.U32.HI R5, RZ, R11, R0 ;  /* 0x0000000bff057219 */ /* 0x000fc60000011600 */
[----:B------:R-:W-:Y:S02]  /*55a0*/  IMAD.MOV.U32 R4, RZ, RZ, R15 ;  /* 0x000000ffff047224 */ /* 0x000fe400078e000f */
[----:B------:R-:W4:Y:S01]  /*55b0*/  LDC R28, c[0x0][0x638] ;  /* 0x00018e00ff1c7b82 */ /* 0x000f220000000800 */
[----:B0-----:R-:W-:-:S07]  /*55c0*/  IMAD R25, R9, R7, R12 ;  /* 0x0000000709197224 */ /* 0x001fce00078e020c */
[----:B------:R-:W0:Y:S08]  /*55d0*/  LDC R29, c[0x0][0x610] ;  /* 0x00018400ff1d7b82 */ /* 0x000e300000000800 */
[----:B------:R-:W0:Y:S01]  /*55e0*/  LDC R30, c[0x0][0x600] ;  /* 0x00018000ff1e7b82 */ /* 0x000e220000000800 */
[----:B-123--:R-:W-:Y:S05]  /*55f0*/  @!P0 BRA `(.L_x_157) ;  /* 0x0000000000288947 */ /* 0x00efea0003800000 */
        /* <DEDUP_REMOVED lines=10> */
.L_x_157:
[----:B------:R-:W-:Y:S01]  /*56a0*/  ISETP.NE.AND P0, PT, R2, 0x1, PT ;  /* 0x000000010200780c */ /* 0x000fe20003f05270 */
[----:B------:R-:W-:Y:S01]  /*56b0*/  IMAD.MOV R14, RZ, RZ, -R14 ;  /* 0x000000ffff0e7224 */ /* 0x000fe200078e0a0e */
[----:B------:R-:W-:Y:S02]  /*56c0*/  SHF.R.U64 R0, R4, R24, R5 ;  /* 0x0000001804007219 */ /* 0x000fe40000001205 */
[----:B------:R-:W-:Y:S02]  /*56d0*/  LOP3.LUT R3, R13, R96, RZ, 0xc0, !PT ;  /* 0x000000600d037212 */ /* 0x000fe400078ec0ff */
[----:B------:R-:W-:Y:S01]  /*56e0*/  LOP3.LUT R10, R10, R95, RZ, 0xc0, !PT ;  /* 0x0000005f0a0a7212 */ /* 0x000fe200078ec0ff */
[----:B------:R-:W-:Y:S02]  /*56f0*/  IMAD.MOV R4, RZ, RZ, -R0 ;  /* 0x000000ffff047224 */ /* 0x000fe400078e0a00 */
[----:B------:R-:W-:Y:S02]  /*5700*/  IMAD R0, R90, R0, R3 ;  /* 0x000000005a007224 */ /* 0x000fe400078e0203 */
[----:B----4-:R-:W-:-:S02]  /*5710*/  IMAD R3, R4, R28, R15 ;  /* 0x0000001c04037224 */ /* 0x010fc400078e020f */
[----:B------:R-:W-:Y:S02]  /*5720*/  @P0 IMAD R25, R21, R14, R20 ;  /* 0x0000000e15190224 */ /* 0x000fe400078e0214 */
[----:B0-----:R-:W-:Y:S02]  /*5730*/  IMAD R5, R3, R30, R10 ;  /* 0x0000001e03057224 */ /* 0x001fe400078e020a */
[----:B------:R-:W-:Y:S02]  /*5740*/  IMAD R0, R0, R29, R25 ;  /* 0x0000001d00007224 */ /* 0x000fe400078e0219 */
[----:B------:R-:W-:-:S03]  /*5750*/  IMAD.MOV.U32 R4, RZ, RZ, 0x1 ;  /* 0x00000001ff047424 */ /* 0x000fc600078e00ff */
[----:B------:R-:W-:Y:S02]  /*5760*/  SEL R100, R5, R0, !P0 ;  /* 0x0000000005647207 */ /* 0x000fe40004000000 */
[----:B------:R-:W-:Y:S02]  /*5770*/  PRMT R3, R4, 0x7610, R3 ;  /* 0x0000761004037816 */ /* 0x000fe40000000003 */
[----:B------:R-:W-:-:S07]  /*5780*/  SEL R0, R0, R5, !P0 ;  /* 0x0000000500007207 */ /* 0x000fce0004000000 */
.L_x_155:
[----:B------:R-:W-:Y:S01]  /*5790*/  UIADD3 UR41, UR43, UR41, URZ ;  /* 0x000000292b297290 */ /* 0x000fe2000fffe03f */
[----:B------:R-:W-:Y:S01]  /*57a0*/  LOP3.LUT P0, RZ, R3, 0xff, RZ, 0xc0, !PT ;  /* 0x000000ff03ff7812 */ /* 0x000fe2000780c0ff */
[----:B------:R-:W-:Y:S02]  /*57b0*/  IMAD.MOV.U32 R101, RZ, RZ, R0 ;  /* 0x000000ffff657224 */ /* 0x000fe400078e0000 */
[----:B------:R-:W-:Y:S02]  /*57c0*/  USHF.R.U32.HI UR4, URZ, 0x2, UR41 ;  /* 0x000000023f047899 */ /* 0x000fe40008011629 */
[----:B------:R-:W-:Y:S02]  /*57d0*/  UISETP.GT.U32.AND UP1, UPT, UR41, 0x3, UPT ;  /* 0x000000032900788c */ /* 0x000fe4000bf24070 */
[----:B------:R-:W-:Y:S02]  /*57e0*/  ULOP3.LUT UR4, UR4, 0x1, URZ, 0xc0, !UPT ;  /* 0x0000000104047892 */ /* 0x000fe4000f8ec03f */
[----:B------:R-:W-:-:S02]  /*57f0*/  UISETP.LT.U32.AND UP1, UPT, UR43, 0x4, UP1 ;  /* 0x000000042b00788c */ /* 0x000fc40008f21070 */
[----:B------:R-:W-:Y:S02]  /*5800*/  UISETP.NE.U32.AND UP0, UPT, UR4, 0x1, UPT ;  /* 0x000000010400788c */ /* 0x000fe4000bf05070 */
[----:B------:R-:W-:Y:S02]  /*5810*/  USEL UR5, URZ, 0x1, !UP1 ;  /* 0x000000013f057887 */ /* 0x000fe4000c800000 */
[----:B------:R-:W-:Y:S02]  /*5820*/  UISETP.GT.U32.AND UP0, UPT, UR43, 0x3, !UP0 ;  /* 0x000000032b00788c */ /* 0x000fe4000c704070 */
[----:B------:R-:W-:Y:S02]  /*5830*/  ULOP3.LUT UR41, UR41, 0x3, URZ, 0xc0, !UPT ;  /* 0x0000000329297892 */ /* 0x000fe4000f8ec03f */
[----:B------:R-:W-:-:S04]  /*5840*/  USEL UR4, URZ, 0x1, !UP0 ;  /* 0x000000013f047887 */ /* 0x000fc8000c000000 */
[----:B------:R-:W-:Y:S01]  /*5850*/  ULOP3.LUT UR40, UR4, UR40, UR5, 0x96, !UPT ;  /* 0x0000002804287292 */ /* 0x000fe2000f8e9605 */
[----:B------:R-:W-:Y:S11]  /*5860*/  @P0 BRA `(.L_x_158) ;  /* 0xffffffb800540947 */ /* 0x000ff6000383ffff */
[----:B------:R-:W-:Y:S05]  /*5870*/  EXIT ;  /* 0x000000000000794d */ /* 0x000fea0003800000 */
.L_x_3:
        /* <DEDUP_REMOVED lines=26> */
.L_x_160:
[--C-:B------:R-:W-:Y:S01]  /*5a20*/  SHF.R.U64 R14, R12, R20, R13.reuse ;  /* 0x000000140c0e7219 */ /* 0x100fe2000000120d */
[----:B------:R-:W0:Y:S01]  /*5a30*/  LDC R24, c[0x0][0x618] ;  /* 0x00018600ff187b82 */ /* 0x000e220000000800 */
[----:B------:R-:W-:Y:S01]  /*5a40*/  I2FP.F32.U32 R8, R6 ;  /* 0x0000000600087245 */ /* 0x000fe20000201000 */
[----:B------:R-:W-:Y:S01]  /*5a50*/  ULDC UR4, c[0x0][0x150] ;  /* 0x0000540000047ab9 */ /* 0x000fe20000000800 */
[----:B------:R-:W-:Y:S02]  /*5a60*/  SHF.R.U32.HI R7, RZ, R20, R13 ;  /* 0x00000014ff077219 */ /* 0x000fe4000001160d */
[----:B------:R-:W-:Y:S01]  /*5a70*/  IADD3 R11, P0, RZ, -R14, RZ ;  /* 0x8000000eff0b7210 */ /* 0x000fe20007f1e0ff */
[----:B------:R-:W-:Y:S01]  /*5a80*/  FMUL R13, R8, UR4 ;  /* 0x00000004080d7c20 */ /* 0x000fe20008400000 */
[----:B------:R-:W-:Y:S01]  /*5a90*/  ULDC UR4, c[0x0][0x154] ;  /* 0x0000550000047ab9 */ /* 0x000fe20000000800 */
[----:B------:R-:W1:Y:S02]  /*5aa0*/  LDC.64 R26, c[0x0][0x640] ;  /* 0x00019000ff1a7b82 */ /* 0x000e640000000a00 */
[----:B------:R-:W-:-:S02]  /*5ab0*/  IMAD.X R7, RZ, RZ, ~R7, P0 ;  /* 0x000000ffff077224 */ /* 0x000fc400000e0e07 */
[----:B------:R-:W2:Y:S01]  /*5ac0*/  F2I.U32.TRUNC.NTZ R13, R13 ;  /* 0x0000000d000d7305 */ /* 0x000ea2000020f000 */
[----:B------:R-:W-:-:S03]  /*5ad0*/  IMAD.WIDE.U32 R8, R11, R22, R16 ;  /* 0x000000160b087225 */ /* 0x000fc600078e0010 */
[----:B------:R-:W3:Y:S01]  /*5ae0*/  LDC R15, c[0x0][0x144] ;  /* 0x00005100ff0f7b82 */ /* 0x000ee20000000800 */
[----:B------:R-:W-:-:S04]  /*5af0*/  IMAD R10, R7, R22, RZ ;  /* 0x00000016070a7224 */ /* 0x000fc800078e02ff */
[----:B------:R-:W-:Y:S02]  /*5b00*/  IMAD R7, R11, R23, R10 ;  /* 0x000000170b077224 */ /* 0x000fe400078e020a */
[----:B------:R-:W-:Y:S01]  /*5b10*/  IMAD.MOV.U32 R10, RZ, RZ, -0x1 ;  /* 0xffffffffff0a7424 */ /* 0x000fe200078e00ff */
[----:B------:R-:W4:Y:S01]  /*5b20*/  LDC R20, c[0x0][0x608] ;  /* 0x00018200ff147b82 */ /* 0x000f220000000800 */
[----:B------:R-:W-:Y:S01]  /*5b30*/  IMAD.IADD R7, R9, 0x1, R7 ;  /* 0x0000000109077824 */ /* 0x000fe200078e0207 */
[----:B------:R-:W-:-:S04]  /*5b40*/  I2FP.F32.U32 R9, R3 ;  /* 0x0000000300097245 */ /* 0x000fc80000201000 */
[-C--:B0-----:R-:W-:Y:S01]  /*5b50*/  SHF.R.U64 R12, R8, R24.reuse, R7 ;  /* 0x00000018080c7219 */ /* 0x081fe20000001207 */
[----:B--2---:R-:W-:Y:S01]  /*5b60*/  IMAD.MOV R8, RZ, RZ, -R13 ;  /* 0x000000ffff087224 */ /* 0x004fe200078e0a0d */
[----:B------:R-:W0:Y:S01]  /*5b70*/  LDC R11, c[0x0][0x658] ;  /* 0x00019600ff0b7b82 */ /* 0x000e220000000800 */
[----:B-1----:R-:W-:Y:S01]  /*5b80*/  ISETP.NE.U32.AND P0, PT, R26, RZ, PT ;  /* 0x000000ff1a00720c */ /* 0x002fe20003f05070 */
[----:B------:R-:W-:Y:S01]  /*5b90*/  FMUL R9, R9, UR4 ;  /* 0x0000000409097c20 */ /* 0x000fe20008400000 */
[----:B------:R-:W-:Y:S02]  /*5ba0*/  SHF.R.U32.HI R7, RZ, R24, R7 ;  /* 0x00000018ff077219 */ /* 0x000fe40000011607 */
[----:B------:R-:W-:-:S03]  /*5bb0*/  ISETP.NE.AND.EX P0, PT, R27, RZ, PT, P0 ;  /* 0x000000ff1b00720c */ /* 0x000fc60003f05300 */
[----:B------:R-:W1:Y:S01]  /*5bc0*/  LDC R22, c[0x0][0x148] ;  /* 0x00005200ff167b82 */ /* 0x000e620000000800 */
[----:B---3--:R-:W-:Y:S02]  /*5bd0*/  IMAD R23, R15, R8, R6 ;  /* 0x000000080f177224 */ /* 0x008fe400078e0206 */
[----:B------:R-:W-:-:S05]  /*5be0*/  IMAD.MOV.U32 R8, RZ, RZ, 0x1 ;  /* 0x00000001ff087424 */ /* 0x000fca00078e00ff */
[----:B------:R-:W2:Y:S01]  /*5bf0*/  LDC R21, c[0x0][0x600] ;  /* 0x00018000ff157b82 */ /* 0x000ea20000000800 */
[-CC-:B----4-:R-:W-:Y:S02]  /*5c00*/  SHF.R.U64 R15, R12, R20.reuse, R7.reuse ;  /* 0x000000140c0f7219 */ /* 0x190fe40000001207 */
[----:B------:R-:W-:Y:S02]  /*5c10*/  SHF.R.U32.HI R6, RZ, R20, R7 ;  /* 0x00000014ff067219 */ /* 0x000fe40000011607 */
[----:B------:R3:W4:Y:S03]  /*5c20*/  F2I.U32.TRUNC.NTZ R20, R9 ;  /* 0x0000000900147305 */ /* 0x000726000020f000 */
[----:B------:R-:W1:Y:S01]  /*5c30*/  LDC R25, c[0x0][0x648] ;  /* 0x00019200ff197b82 */ /* 0x000e620000000800 */
[-C--:B0-----:R-:W-:Y:S02]  /*5c40*/  SHF.R.U64 R19, R15, R11.reuse, R6 ;  /* 0x0000000b0f137219 */ /* 0x081fe40000001206 */
[----:B------:R-:W-:-:S02]  /*5c50*/  SHF.L.U32 R10, R10, R11, RZ ;  /* 0x0000000b0a0a7219 */ /* 0x000fc400000006ff */
[-C--:B------:R-:W-:Y:S01]  /*5c60*/  SHF.R.U32.HI R7, RZ, R11.reuse, R6 ;  /* 0x0000000bff077219 */ /* 0x080fe20000011606 */
[----:B------:R-:W-:Y:S01]  /*5c70*/  IMAD.MOV.U32 R6, RZ, RZ, R19 ;  /* 0x000000ffff067224 */ /* 0x000fe200078e0013 */
[----:B------:R-:W-:Y:S01]  /*5c80*/  SHF.L.U32 R24, R8, R11, RZ ;  /* 0x0000000b08187219 */ /* 0x000fe200000006ff */
[----:B------:R-:W0:Y:S01]  /*5c90*/  LDC R28, c[0x0][0x638] ;  /* 0x00018e00ff1c7b82 */ /* 0x000e220000000800 */
[----:B------:R-:W-:-:S07]  /*5ca0*/  LOP3.LUT R30, RZ, R10, RZ, 0x33, !PT ;  /* 0x0000000aff1e7212 */ /* 0x000fce00078e33ff */
[----:B------:R-:W0:Y:S01]  /*5cb0*/  LDC R29, c[0x0][0x610] ;  /* 0x00018400ff1d7b82 */ /* 0x000e220000000800 */
[----:B---34-:R-:W-:Y:S05]  /*5cc0*/  @!P0 BRA `(.L_x_161) ;  /* 0x0000000000288947 */ /* 0x018fea0003800000 */
[----:B------:R-:W3:Y:S02]  /*5cd0*/  LDC R6, c[0x0][0x64c] ;  /* 0x00019300ff067b82 */ /* 0x000ee40000000800 */
[----:B---3--:R-:W-:-:S05]  /*5ce0*/  IADD3 R11, P0, R19, R6, RZ ;  /* 0x00000006130b7210 */ /* 0x008fca0007f1e0ff */
        /* <DEDUP_REMOVED lines=8> */
.L_x_161:
[----:B------:R-:W-:Y:S01]  /*5d70*/  ISETP.NE.AND P0, PT, R2, 0x1, PT ;  /* 0x000000010200780c */ /* 0x000fe20003f05270 */
[----:B--2---:R-:W-:Y:S01]  /*5d80*/  VIADD R9, R21, 0xffffffff ;  /* 0xffffffff15097836 */ /* 0x004fe20000000000 */
[----:B-1----:R-:W-:Y:S01]  /*5d90*/  SHF.R.U64 R7, R6, R25, R7 ;  /* 0x0000001906077219 */ /* 0x002fe20000001207 */
[----:B------:R-:W-:Y:S01]  /*5da0*/  IMAD.MOV R20, RZ, RZ, -R20 ;  /* 0x000000ffff147224 */ /* 0x000fe200078e0a14 */
[----:B------:R-:W-:Y:S02]  /*5db0*/  LOP3.LUT R6, R15, R30, RZ, 0xc0, !PT ;  /* 0x0000001e0f067212 */ /* 0x000fe400078ec0ff */
[----:B------:R-:W-:Y:S01]  /*5dc0*/  LOP3.LUT R12, R12, R9, RZ, 0xc0, !PT ;  /* 0x000000090c0c7212 */ /* 0x000fe200078ec0ff */
[----:B------:R-:W-:Y:S02]  /*5dd0*/  IMAD.MOV R8, RZ, RZ, -R7 ;  /* 0x000000ffff087224 */ /* 0x000fe400078e0a07 */
[----:B------:R-:W-:Y:S02]  /*5de0*/  IMAD R6, R24, R7, R6 ;  /* 0x0000000718067224 */ /* 0x000fe400078e0206 */
[----:B------:R-:W-:-:S02]  /*5df0*/  IMAD.MOV.U32 R9, RZ, RZ, 0x1 ;  /* 0x00000001ff097424 */ /* 0x000fc400078e00ff */
[----:B------:R-:W-:Y:S02]  /*5e00*/  @P0 IMAD R23, R22, R20, R3 ;  /* 0x0000001416170224 */ /* 0x000fe400078e0203 */
[----:B0-----:R-:W-:Y:S02]  /*5e10*/  IMAD R3, R8, R28, R19 ;  /* 0x0000001c08037224 */ /* 0x001fe400078e0213 */
[----:B------:R-:W-:Y:S02]  /*5e20*/  IMAD R13, R6, R29, R23 ;  /* 0x0000001d060d7224 */ /* 0x000fe400078e0217 */
[----:B------:R-:W-:Y:S02]  /*5e30*/  IMAD R6, R3, R21, R12 ;  /* 0x0000001503067224 */ /* 0x000fe400078e020c */
[----:B------:R-:W-:-:S03]  /*5e40*/  IMAD.MOV.U32 R8, RZ, RZ, R14 ;  /* 0x000000ffff087224 */ /* 0x000fc600078e000e */
[----:B------:R-:W-:Y:S02]  /*5e50*/  SEL R20, R6, R13, !P0 ;  /* 0x0000000d06147207 */ /* 0x000fe40004000000 */
[----:B------:R-:W-:-:S07]  /*5e60*/  SEL R13, R13, R6, !P0 ;  /* 0x000000060d0d7207 */ /* 0x000fce0004000000 */
.L_x_159:
[----:B------:R-:W-:-:S08]  /*5e70*/  NOP ;  /* 0x0000000000007918 */ /* 0x000fd00000000000 */
[----:B------:R-:W0:-:S00]  /*5e80*/  USETMAXREG.DEALLOC.CTAPOOL 0x28 ;  /* 0x00000028000079c8 */ /* 0x000e0000080e0500 */
[----:B0-----:R-:W-:-:S13]  /*5e90*/  ISETP.NE.AND P0, PT, R0, RZ, PT ;  /* 0x000000ff0000720c */ /* 0x001fda0003f05270 */
[----:B------:R-:W-:Y:S05]  /*5ea0*/  @P0 EXIT ;  /* 0x000000000000094d */ /* 0x000fea0003800000 */
[----:B------:R-:W-:Y:S01]  /*5eb0*/  LOP3.LUT P0, RZ, R9, 0xff, RZ, 0xc0, !PT ;  /* 0x000000ff09ff7812 */ /* 0x000fe2000780c0ff */
[----:B------:R-:W-:Y:S02]  /*5ec0*/  IMAD.MOV.U32 R0, RZ, RZ, 0x1 ;  /* 0x00000001ff007424 */ /* 0x000fe400078e00ff */
[----:B------:R-:W-:-:S10]  /*5ed0*/  IMAD.MOV.U32 R3, RZ, RZ, RZ ;  /* 0x000000ffff037224 */ /* 0x000fd400078e00ff */
[----:B------:R-:W-:Y:S05]  /*5ee0*/  @!P0 BRA `(.L_x_162) ;  /* 0x0000000c00148947 */ /* 0x000fea0003800000 */
[----:B------:R-:W0:Y:S01]  /*5ef0*/  LDC R0, c[0x0][0x28c] ;  /* 0x0000a300ff007b82 */ /* 0x000e220000000800 */
[----:B------:R-:W-:Y:S01]  /*5f00*/  LOP3.LUT P0, RZ, R4, 0x1f, RZ, 0xc0, !PT ;  /* 0x0000001f04ff7812 */ /* 0x000fe2000780c0ff */
[----:B------:R-:W-:Y:S01]  /*5f10*/  ULDC UR5, c[0x0][0x658] ;  /* 0x0001960000057ab9 */ /* 0x000fe20000000800 */
[----:B------:R-:W-:Y:S01]  /*5f20*/  UMOV UR6, 0xffffffff ;  /* 0xffffffff00067882 */ /* 0x000fe20000000000 */
[----:B------:R-:W-:Y:S01]  /*5f30*/  BSSY B0, `(.L_x_162) ;  /* 0x00000c0000007945 */ /* 0x000fe20003800000 */
[----:B------:R-:W-:Y:S01]  /*5f40*/  USHF.L.U32 UR6, UR6, UR5, URZ ;  /* 0x0000000506067299 */ /* 0x000fe2000800063f */
[C---:B------:R-:W-:Y:S01]  /*5f50*/  ISETP.NE.AND P2, PT, R5.reuse, RZ, PT ;  /* 0x000000ff0500720c */ /* 0x040fe20003f45270 */
[----:B------:R-:W-:Y:S01]  /*5f60*/  IMAD.MOV.U32 R11, RZ, RZ, 0x1 ;  /* 0x00000001ff0b7424 */ /* 0x000fe200078e00ff */
[----:B------:R-:W-:Y:S01]  /*5f70*/  ISETP.NE.OR P0, PT, R5, RZ, !P0 ;  /* 0x000000ff0500720c */ /* 0x000fe20004705670 */
[----:B------:R-:W-:Y:S01]  /*5f80*/  ULDC UR4, c[0x0][0x600] ;  /* 0x0001800000047ab9 */ /* 0x000fe20000000800 */
[----:B------:R-:W-:Y:S01]  /*5f90*/  LOP3.LUT R19, R18, 0x2, RZ, 0xfc, !PT ;  /* 0x0000000212137812 */ /* 0x000fe200078efcff */
[----:B------:R-:W-:Y:S01]  /*5fa0*/  UMOV UR7, 0x1 ;  /* 0x0000000100077882 */ /* 0x000fe20000000000 */
[----:B------:R-:W-:-:S02]  /*5fb0*/  UIADD3 UR15, UR4, -0x1, URZ ;  /* 0xffffffff040f7890 */ /* 0x000fc4000fffe03f */
[----:B------:R-:W-:Y:S02]  /*5fc0*/  USHF.L.U32 UR17, UR7, UR5, URZ ;  /* 0x0000000507117299 */ /* 0x000fe4000800063f */
[----:B------:R-:W-:Y:S01]  /*5fd0*/  ULOP3.LUT UR16, URZ, UR6, URZ, 0x33, !UPT ;  /* 0x000000063f107292 */ /* 0x000fe2000f8e333f */
[----:B------:R-:W-:Y:S01]  /*5fe0*/  ULDC.64 UR20, c[0x0][0x198] ;  /* 0x0000660000147ab9 */ /* 0x000fe20000000a00 */
[----:B0-----:R-:W-:-:S05]  /*5ff0*/  VIADD R0, R0, 0x1f ;  /* 0x0000001f00007836 */ /* 0x001fca0000000000 */
[----:B------:R-:W-:-:S04]  /*6000*/  SHF.R.S32.HI R3, RZ, 0x1f, R0 ;  /* 0x0000001fff037819 */ /* 0x000fc80000011400 */
[----:B------:R-:W-:Y:S02]  /*6010*/  LEA.HI R3, R3, R0, RZ, 0x5 ;  /* 0x0000000003037211 */ /* 0x000fe400078f28ff */
[----:B------:R-:W-:Y:S02]  /*6020*/  MOV R0, 0x1 ;  /* 0x0000000100007802 */ /* 0x000fe40000000f00 */
[----:B------:R-:W-:Y:S01]  /*6030*/  SHF.R.S32.HI R12, RZ, 0x5, R3 ;  /* 0x00000005ff0c7819 */ /* 0x000fe20000011403 */
[----:B------:R-:W-:-:S04]  /*6040*/  IMAD.MOV.U32 R3, RZ, RZ, RZ ;  /* 0x000000ffff037224 */ /* 0x000fc800078e00ff */
[----:B------:R-:W-:-:S07]  /*6050*/  VIADD R10, R12, 0x1 ;  /* 0x000000010c0a7836 */ /* 0x000fce0000000000 */
.L_x_174:
[----:B------:R-:W-:-:S03]  /*6060*/  UMOV UR4, 0xffffffff ;  /* 0xffffffff00047882 */ /* 0x000fc60000000000 */
[----:B------:R-:W-:Y:S05]  /*6070*/  BRA.DIV UR4, `(.L_x_163) ;  /* 0x0000000e049c7947 */ /* 0x000fea000b800000 */
[----:B------:R-:W-:-:S13]  /*6080*/  ELECT P6, URZ, PT ;  /* 0x00000000003f782f */ /* 0x000fda00038c0000 */
.L_x_185:
[----:B------:R-:W0:Y:S01]  /*6090*/  LDC R4, c[0x0][0x28c] ;  /* 0x0000a300ff047b82 */ /* 0x000e220000000800 */
[----:B------:R-:W-:Y:S01]  /*60a0*/  BSSY B1, `(.L_x_164) ;  /* 0x0000035000017945 */ /* 0x000fe20003800000 */
[----:B0-----:R-:W-:-:S13]  /*60b0*/  ISETP.LT.OR P6, PT, R4, 0x1, !P6 ;  /* 0x000000010400780c */ /* 0x001fda00077c1670 */
[----:B------:R-:W-:Y:S05]  /*60c0*/  @P6 BRA `(.L_x_165) ;  /* 0x0000000000c86947 */ /* 0x000fea0003800000 */
[----:B------:R-:W-:Y:S02]  /*60d0*/  IMAD.SHL.U32 R20, R20, 0x80, RZ ;  /* 0x0000008014147824 */ /* 0x000fe400078e00ff */
[----:B------:R-:W-:Y:S02]  /*60e0*/  IMAD.SHL.U32 R13, R13, 0x80, RZ ;  /* 0x000000800d0d7824 */ /* 0x000fe400078e00ff */
[----:B------:R-:W-:Y:S02]  /*60f0*/  IMAD.MOV.U32 R21, RZ, RZ, RZ ;  /* 0x000000ffff157224 */ /* 0x000fe400078e00ff */
[----:B------:R-:W-:Y:S02]  /*6100*/  IMAD.MOV.U32 R4, RZ, RZ, R10 ;  /* 0x000000ffff047224 */ /* 0x000fe400078e000a */
[----:B------:R-:W-:Y:S02]  /*6110*/  IMAD.MOV.U32 R5, RZ, RZ, R0 ;  /* 0x000000ffff057224 */ /* 0x000fe400078e0000 */
[----:B------:R-:W-:-:S07]  /*6120*/  IMAD.MOV.U32 R6, RZ, RZ, R3 ;  /* 0x000000ffff067224 */ /* 0x000fce00078e0003 */
.L_x_169:
[----:B------:R-:W0:Y:S01]  /*6130*/  S2R R14, SR_CgaCtaId ;  /* 0x00000000000e7919 */ /* 0x000e220000008800 */
[----:B------:R-:W-:Y:S01]  /*6140*/  MOV R7, 0x400 ;  /* 0x0000040000077802 */ /* 0x000fe20000000f00 */
[----:B------:R-:W1:Y:S03]  /*6150*/  @!P2 LDC R9, c[0x0][0x500] ;  /* 0x00014000ff09ab82 */ /* 0x000e660000000800 */
[----:B0-----:R-:W-:Y:S02]  /*6160*/  LEA R15, R14, R7, 0x18 ;  /* 0x000000070e0f7211 */ /* 0x001fe400078ec0ff */
[----:B------:R-:W-:-:S03]  /*6170*/  SHF.L.U32 R7, R5, 0x1f, RZ ;  /* 0x0000001f05077819 */ /* 0x000fc600000006ff */
[----:B------:R-:W-:-:S04]  /*6180*/  IMAD R14, R6, 0x8, R15 ;  /* 0x00000008060e7824 */ /* 0x000fc800078e020f */
[----:B------:R-:W0:Y:S02]  /*6190*/  SYNCS.PHASECHK.TRANS64.TRYWAIT P1, [R14+URZ+0x20], R7 ;  /* 0x000020070e0075a7 */ /* 0x000e24000802017f */
[----:B01----:R-:W-:Y:S05]  /*61a0*/  @!P1 BRA `(.L_x_166) ;  /* 0x0000000c00709947 */ /* 0x003fea0003800000 */
.L_x_186:
[----:B0-----:R-:W-:Y:S01]  /*61b0*/  PRMT R7, R19, 0x9910, RZ ;  /* 0x0000991013077816 */ /* 0x001fe200000000ff */
[----:B------:R0:W-:Y:S03]  /*61c0*/  @!P2 SYNCS.ARRIVE.TRANS64 RZ, [R14+URZ], R9 ;  /* 0x000000090effa9a7 */ /* 0x0001e6000800003f */
[----:B------:R-:W-:-:S13]  /*61d0*/  ISETP.NE.AND P1, PT, R7, 0x2, PT ;  /* 0x000000020700780c */ /* 0x000fda0003f25270 */
[----:B0-----:R-:W-:Y:S05]  /*61e0*/  @P1 BRA `(.L_x_167) ;  /* 0x0000000000041947 */ /* 0x001fea0003800000 */
[----:B------:R-:W-:Y:S01]  /*61f0*/  BPT.TRAP 0x1 ;  /* 0x000000040000795c */ /* 0x000fe20000300000 */
.L_x_167:
[----:B------:R-:W-:Y:S05]  /*6200*/  @P0 BRA `(.L_x_168) ;  /* 0x0000000000040947 */ /* 0x000fea0003800000 */
[----:B------:R-:W-:Y:S01]  /*6210*/  BPT.TRAP 0x1 ;  /* 0x000000040000795c */ /* 0x000fe20000300000 */
.L_x_168:
[----:B------:R-:W-:Y:S01]  /*6220*/  IMAD R15, R6, 0x4000, R15 ;  /* 0x00004000060f7824 */ /* 0x000fe200078e020f */
[----:B------:R-:W-:Y:S01]  /*6230*/  R2UR UR9, R14 ;  /* 0x000000000e0972ca */ /* 0x000fe200000e0000 */
[----:B------:R-:W-:Y:S01]  /*6240*/  VIADD R4, R4, 0xffffffff ;  /* 0xffffffff04047836 */ /* 0x000fe20000000000 */
[----:B------:R-:W-:Y:S01]  /*6250*/  UIADD3 UR4, UP0, UR20, 0xf0, URZ ;  /* 0x000000f014047890 */ /* 0x000fe2000ff1e03f */
[----:B------:R-:W-:Y:S01]  /*6260*/  R2UR UR11, R13 ;  /* 0x000000000d0b72ca */ /* 0x000fe200000e0000 */
[----:B------:R-:W-:Y:S01]  /*6270*/  UIADD3 UR22, UP1, UR20, 0x1f0, URZ ;  /* 0x000001f014167890 */ /* 0x000fe2000ff3e03f */
[----:B------:R-:W-:Y:S01]  /*6280*/  R2UR UR8, R15 ;  /* 0x000000000f0872ca */ /* 0x000fe200000e0000 */
[----:B------:R-:W-:Y:S01]  /*6290*/  UIADD3.X UR5, URZ, UR21, URZ, UP0, !UPT ;  /* 0x000000153f057290 */ /* 0x000fe200087fe43f */
[C---:B------:R-:W-:Y:S01]  /*62a0*/  R2UR UR10, R21.reuse ;  /* 0x00000000150a72ca */ /* 0x040fe200000e0000 */
[----:B------:R-:W-:Y:S01]  /*62b0*/  VIADD R6, R6, 0x1 ;  /* 0x0000000106067836 */ /* 0x000fe20000000000 */
[----:B------:R-:W-:Y:S01]  /*62c0*/  R2UR UR12, R8 ;  /* 0x00000000080c72ca */ /* 0x000fe200000e0000 */
[----:B------:R-:W-:Y:S01]  /*62d0*/  UIADD3.X UR23, URZ, UR21, URZ, UP1, !UPT ;  /* 0x000000153f177290 */ /* 0x000fe20008ffe43f */
[----:B------:R-:W-:Y:S01]  /*62e0*/  R2UR UR18, R20 ;  /* 0x00000000141272ca */ /* 0x000fe200000e0000 */
[----:B------:R-:W-:Y:S01]  /*62f0*/  UMOV UR6, 0x0 ;  /* 0x0000000000067882 */ /* 0x000fe20000000000 */
[----:B------:R-:W-:Y:S01]  /*6300*/  ISETP.GT.AND P3, PT, R4, 0x1, PT ;  /* 0x000000010400780c */ /* 0x000fe20003f64270 */
[----:B------:R-:W-:Y:S01]  /*6310*/  UMOV UR7, 0x10000000 ;  /* 0x1000000000077882 */ /* 0x000fe20000000000 */
[----:B------:R-:W-:Y:S01]  /*6320*/  ISETP.NE.AND P1, PT, R6, 0x4, PT ;  /* 0x000000040600780c */ /* 0x000fe20003f25270 */
[----:B------:R-:W-:-:S02]  /*6330*/  VIADD R21, R21, 0x20 ;  /* 0x0000002015157836 */ /* 0x000fc40000000000 */
[----:B------:R-:W-:Y:S01]  /*6340*/  UIADD3 UR13, UR8, 0x100, URZ ;  /* 0x00000100080d7890 */ /* 0x000fe2000fffe03f */
[----:B------:R-:W-:Y:S01]  /*6350*/  SEL R14, RZ, 0x1, P1 ;  /* 0x00000001ff0e7807 */ /* 0x000fe20000800000 */
[----:B------:R-:W-:Y:S01]  /*6360*/  UIADD3 UR14, UR8, 0x10100, URZ ;  /* 0x00010100080e7890 */ /* 0x000fe2000fffe03f */
[----:B------:R-:W-:Y:S02]  /*6370*/  SEL R6, R6, RZ, P1 ;  /* 0x000000ff06067207 */ /* 0x000fe40000800000 */
[----:B------:R-:W-:Y:S02]  /*6380*/  LOP3.LUT R5, R5, R14, RZ, 0x3c, !PT ;  /* 0x0000000e05057212 */ /* 0x000fe400078e3cff */
[----:B------:R-:W-:Y:S02]  /*6390*/  UMOV UR8, UR13 ;  /* 0x0000000d00087c82 */ /* 0x000fe40008000000 */
[----:B------:R0:W-:Y:S02]  /*63a0*/  UTMALDG.3D [UR8], [UR4], desc[UR6] ;  /* 0x00000608040075b4 */ /* 0x0001e40008011000 */
[----:B0-----:R-:W-:Y:S01]  /*63b0*/  UMOV UR8, UR14 ;  /* 0x0000000e00087c82 */ /* 0x001fe20008000000 */
[----:B------:R-:W-:-:S02]  /*63c0*/  UMOV UR11, UR18 ;  /* 0x00000012000b7c82 */ /* 0x000fc40008000000 */
[----:B------:R0:W-:Y:S02]  /*63d0*/  UTMALDG.3D [UR8], [UR22], desc[UR6] ;  /* 0x00000608160075b4 */ /* 0x0001e40008011000 */
[----:B0-----:R-:W-:Y:S05]  /*63e0*/  @P3 BRA `(.L_x_169) ;  /* 0xfffffffc00503947 */ /* 0x001fea000383ffff */
.L_x_165:
[----:B------:R-:W-:Y:S05]  /*63f0*/  BSYNC B1 ;  /* 0x0000000000017941 */ /* 0x000fea0003800000 */
.L_x_164:
[----:B------:R-:W-:Y:S01]  /*6400*/  LOP3.LUT P3, RZ, R11, 0xff, RZ, 0xc0, !PT ;  /* 0x000000ff0bff7812 */ /* 0x000fe2000786c0ff */
[----:B------:R-:W-:Y:S01]  /*6410*/  IMAD.IADD R3, R12, 0x1, R3 ;  /* 0x000000010c037824 */ /* 0x000fe200078e0203 */
[----:B------:R-:W-:Y:S01]  /*6420*/  IADD3 R16, P4, R16, UR36, RZ ;  /* 0x0000002410107c10 */ /* 0x000fe2000ff9e0ff */
[----:B------:R-:W-:Y:S01]  /*6430*/  ULDC.64 UR4, c[0x0][0x650] ;  /* 0x0001940000047ab9 */ /* 0x000fe20000000a00 */
[----:B------:R-:W-:Y:S01]  /*6440*/  BSSY B1, `(.L_x_170) ;  /* 0x000006c000017945 */ /* 0x000fe20003800000 */
[----:B------:R-:W-:Y:S01]  /*6450*/  IMAD.MOV.U32 R13, RZ, RZ, -0x1 ;  /* 0xffffffffff0d7424 */ /* 0x000fe200078e00ff */
[----:B------:R-:W-:Y:S01]  /*6460*/  ISETP.GT.U32.AND P1, PT, R3, 0x3, PT ;  /* 0x000000030300780c */ /* 0x000fe20003f24070 */
[----:B------:R-:W-:Y:S01]  /*6470*/  IMAD.MOV.U32 R20, RZ, RZ, -0x1 ;  /* 0xffffffffff147424 */ /* 0x000fe200078e00ff */
[----:B------:R-:W-:Y:S01]  /*6480*/  SHF.R.U32.HI R4, RZ, 0x2, R3 ;  /* 0x00000002ff047819 */ /* 0x000fe20000011603 */
[----:B------:R-:W-:Y:S01]  /*6490*/  IMAD.MOV.U32 R8, RZ, RZ, -0x1 ;  /* 0xffffffffff087424 */ /* 0x000fe200078e00ff */
[----:B------:R-:W-:-:S02]  /*64a0*/  ISETP.LT.U32.AND P1, PT, R12, 0x4, P1 ;  /* 0x000000040c00780c */ /* 0x000fc40000f21070 */
[----:B------:R-:W-:Y:S01]  /*64b0*/  IADD3.X R17, R17, UR42, RZ, P4, !PT ;  /* 0x0000002a11117c10 */ /* 0x000fe2000a7fe4ff */
[----:B------:R-:W0:Y:S01]  /*64c0*/  @P3 S2R R6, SR_CgaCtaId ;  /* 0x0000000000063919 */ /* 0x000e220000008800 */
[----:B------:R-:W-:Y:S02]  /*64d0*/  @P3 MOV R5, 0x400 ;  /* 0x0000040000053802 */ /* 0x000fe40000000f00 */
[----:B------:R-:W-:Y:S02]  /*64e0*/  ISETP.GE.U32.AND P4, PT, R16, UR4, PT ;  /* 0x0000000410007c0c */ /* 0x000fe4000bf86070 */
[----:B------:R-:W-:Y:S02]  /*64f0*/  LOP3.LUT R4, R4, 0x1, RZ, 0xc0, !PT ;  /* 0x0000000104047812 */ /* 0x000fe400078ec0ff */
[----:B------:R-:W-:Y:S02]  /*6500*/  LOP3.LUT R3, R3, 0x3, RZ, 0xc0, !PT ;  /* 0x0000000303037812 */ /* 0x000fe400078ec0ff */
[----:B------:R-:W-:-:S02]  /*6510*/  PRMT R11, RZ, 0x7610, R11 ;  /* 0x00007610ff0b7816 */ /* 0x000fc4000000000b */
[----:B0-----:R-:W-:-:S04]  /*6520*/  @P3 LEA R5, R6, R5, 0x18 ;  /* 0x0000000506053211 */ /* 0x001fc800078ec0ff */
[----:B------:R0:W-:Y:S01]  /*6530*/  @P3 SYNCS.ARRIVE.TRANS64.A1T0 RZ, [R5+URZ+0x58], RZ ;  /* 0x000058ff05ff39a7 */ /* 0x0001e2000810003f */
[----:B------:R-:W-:-:S04]  /*6540*/  ISETP.NE.U32.AND P3, PT, R4, 0x1, PT ;  /* 0x000000010400780c */ /* 0x000fc80003f65070 */
[----:B------:R-:W-:Y:S02]  /*6550*/  ISETP.GT.U32.AND P3, PT, R12, 0x3, !P3 ;  /* 0x000000030c00780c */ /* 0x000fe40005f64070 */
[----:B0-----:R-:W-:Y:S02]  /*6560*/  SEL R5, RZ, 0x1, !P1 ;  /* 0x00000001ff057807 */ /* 0x001fe40004800000 */
[----:B------:R-:W-:Y:S02]  /*6570*/  ISETP.GE.U32.AND.EX P1, PT, R17, UR5, PT, P4 ;  /* 0x0000000511007c0c */ /* 0x000fe4000bf26140 */
[----:B------:R-:W-:-:S04]  /*6580*/  SEL R4, RZ, 0x1, !P3 ;  /* 0x00000001ff047807 */ /* 0x000fc80005800000 */
[----:B------:R-:W-:Y:S02]  /*6590*/  LOP3.LUT R0, R4, R0, R5, 0x96, !PT ;  /* 0x0000000004007212 */ /* 0x000fe400078e9605 */
[----:B------:R-:W-:-:S05]  /*65a0*/  PRMT R4, RZ, 0x7610, R4 ;  /* 0x00007610ff047816 */ /* 0x000fca0000000004 */
[----:B------:R-:W-:Y:S05]  /*65b0*/  @P1 BRA `(.L_x_171) ;  /* 0x0000000400501947 */ /* 0x000fea0003800000 */
[----:B------:R-:W-:Y:S01]  /*65c0*/  ULDC.64 UR4, c[0x0][0x628] ;  /* 0x00018a0000047ab9 */ /* 0x000fe20000000a00 */
[----:B------:R-:W0:Y:S01]  /*65d0*/  S2R R14, SR_CTAID.X ;  /* 0x00000000000e7919 */ /* 0x000e220000002500 */
[----:B------:R-:W-:Y:S01]  /*65e0*/  ISETP.NE.U32.AND P1, PT, RZ, UR4, PT ;  /* 0x00000004ff007c0c */ /* 0x000fe2000bf25070 */
[----:B------:R-:W-:Y:S01]  /*65f0*/  ULDC UR7, c[0x0][0x630] ;  /* 0x00018c0000077ab9 */ /* 0x000fe20000000800 */
[----:B------:R-:W-:Y:S01]  /*6600*/  IMAD.MOV.U32 R4, RZ, RZ, R16 ;  /* 0x000000ffff047224 */ /* 0x000fe200078e0010 */
[----:B------:R-:W1:Y:S01]  /*6610*/  S2R R13, SR_CTAID.Y ;  /* 0x00000000000d7919 */ /* 0x000e620000002600 */
[----:B------:R-:W-:Y:S01]  /*6620*/  ISETP.NE.AND.EX P1, PT, RZ, UR5, PT, P1 ;  /* 0x00000005ff007c0c */ /* 0x000fe2000bf25310 */
[----:B------:R-:W-:-:S12]  /*6630*/  IMAD.MOV.U32 R5, RZ, RZ, R17 ;  /* 0x000000ffff057224 */ /* 0x000fd800078e0011 */
[----:B------:R-:W-:Y:S05]  /*6640*/  @!P1 BRA `(.L_x_172) ;  /* 0x0000000000289947 */ /* 0x000fea0003800000 */
[----:B------:R-:W-:Y:S02]  /*6650*/  ULDC UR6, c[0x0][0x634] ;  /* 0x00018d0000067ab9 */ /* 0x000fe40000000800 */
[----:B------:R-:W-:-:S05]  /*6660*/  IADD3 R9, P1, R16, UR6, RZ ;  /* 0x0000000610097c10 */ /* 0x000fca000ff3e0ff */
[----:B------:R-:W-:-:S04]  /*6670*/  IMAD.X R15, RZ, RZ, R17, P1 ;  /* 0x000000ffff0f7224 */ /* 0x000fc800008e0611 */
[----:B------:R-:W-:-:S04]  /*6680*/  IMAD.WIDE.U32 R6, R15, UR4, RZ ;  /* 0x000000040f067c25 */ /* 0x000fc8000f8e00ff */
[----:B------:R-:W-:-:S04]  /*6690*/  IMAD.WIDE.U32 R6, P1, R9, UR5, R6 ;  /* 0x0000000509067c25 */ /* 0x000fc8000f820006 */
[----:B------:R-:W-:-:S04]  /*66a0*/  IMAD.WIDE.U32 R8, R9, UR4, RZ ;  /* 0x0000000409087c25 */ /* 0x000fc8000f8e00ff */
[----:B------:R-:W-:Y:S01]  /*66b0*/  IMAD.X R5, RZ, RZ, RZ, P1 ;  /* 0x000000ffff057224 */ /* 0x000fe200008e06ff */
[----:B------:R-:W-:Y:S01]  /*66c0*/  IADD3 RZ, P1, R9, R6, RZ ;  /* 0x0000000609ff7210 */ /* 0x000fe20007f3e0ff */
[----:B------:R-:W-:-:S04]  /*66d0*/  IMAD.MOV.U32 R4, RZ, RZ, R7 ;  /* 0x000000ffff047224 */ /* 0x000fc800078e0007 */
[----:B------:R-:W-:-:S08]  /*66e0*/  IMAD.WIDE.U32.X R4, R15, UR5, R4, P1 ;  /* 0x000000050f047c25 */ /* 0x000fd000088e0404 */
.L_x_172:
[--C-:B------:R-:W-:Y:S01]  /*66f0*/  SHF.R.U64 R8, R4, UR7, R5.reuse ;  /* 0x0000000704087c19 */ /* 0x100fe20008001205 */
[----:B------:R-:W-:Y:S01]  /*6700*/  ULDC.64 UR4, c[0x0][0x620] ;  /* 0x0001880000047ab9 */ /* 0x000fe20000000a00 */
[----:B------:R-:W-:Y:S01]  /*6710*/  SHF.R.U32.HI R4, RZ, UR7, R5 ;  /* 0x00000007ff047c19 */ /* 0x000fe20008011605 */
[----:B------:R-:W2:Y:S01]  /*6720*/  LDC R25, c[0x0][0x144] ;  /* 0x00005100ff197b82 */ /* 0x000ea20000000800 */
[----:B------:R-:W-:Y:S01]  /*6730*/  IADD3 R7, P1, RZ, -R8, RZ ;  /* 0x80000008ff077210 */ /* 0x000fe20007f3e0ff */
[----:B------:R-:W-:Y:S01]  /*6740*/  ULDC.64 UR8, c[0x0][0x640] ;  /* 0x0001900000087ab9 */ /* 0x000fe20000000a00 */
[----:B0-----:R-:W-:Y:S01]  /*6750*/  I2FP.F32.U32 R9, R14 ;  /* 0x0000000e00097245 */ /* 0x001fe20000201000 */
[----:B------:R-:W-:Y:S02]  /*6760*/  ULDC UR6, c[0x0][0x608] ;  /* 0x0001820000067ab9 */ /* 0x000fe40000000800 */
[----:B------:R-:W-:Y:S01]  /*6770*/  IMAD.X R4, RZ, RZ, ~R4, P1 ;  /* 0x000000ffff047224 */ /* 0x000fe200008e0e04 */
[----:B------:R-:W-:Y:S01]  /*6780*/  ISETP.NE.U32.AND P1, PT, RZ, UR8, PT ;  /* 0x00000008ff007c0c */ /* 0x000fe2000bf25070 */
[----:B------:R-:W0:Y:S02]  /*6790*/  LDC R20, c[0x0][0x148] ;  /* 0x00005200ff147b82 */ /* 0x000e240000000800 */
[----:B------:R-:W-:Y:S01]  /*67a0*/  IMAD R6, R4, UR4, RZ ;  /* 0x0000000404067c24 */ /* 0x000fe2000f8e02ff */
[----:B------:R-:W-:Y:S01]  /*67b0*/  ISETP.NE.AND.EX P1, PT, RZ, UR9, PT, P1 ;  /* 0x00000009ff007c0c */ /* 0x000fe2000bf25310 */
[----:B------:R-:W-:Y:S01]  /*67c0*/  IMAD.WIDE.U32 R4, R7, UR4, R16 ;  /* 0x0000000407047c25 */ /* 0x000fe2000f8e0010 */
[----:B------:R-:W-:-:S03]  /*67d0*/  ULDC UR4, c[0x0][0x150] ;  /* 0x0000540000047ab9 */ /* 0x000fc60000000800 */
[----:B------:R-:W-:Y:S02]  /*67e0*/  IMAD R7, R7, UR5, R6 ;  /* 0x0000000507077c24 */ /* 0x000fe4000f8e0206 */
[----:B------:R-:W-:Y:S01]  /*67f0*/  FMUL R6, R9, UR4 ;  /* 0x0000000409067c20 */ /* 0x000fe20008400000 */
[----:B------:R-:W-:Y:S01]  /*6800*/  ULDC UR4, c[0x0][0x618] ;  /* 0x0001860000047ab9 */ /* 0x000fe20000000800 */
[----:B------:R-:W-:Y:S01]  /*6810*/  ULDC UR5, c[0x0][0x154] ;  /* 0x0000550000057ab9 */ /* 0x000fe20000000800 */
[----:B------:R-:W-:-:S03]  /*6820*/  IMAD.IADD R5, R5, 0x1, R7 ;  /* 0x0000000105057824 */ /* 0x000fc600078e0207 */
[----:B------:R-:W3:Y:S02]  /*6830*/  F2I.U32.TRUNC.NTZ R6, R6 ;  /* 0x0000000600067305 */ /* 0x000ee4000020f000 */
[----:B------:R-:W-:Y:S02]  /*6840*/  SHF.R.U64 R9, R4, UR4, R5 ;  /* 0x0000000404097c19 */ /* 0x000fe40008001205 */
[----:B-1----:R-:W-:-:S05]  /*6850*/  I2FP.F32.U32 R4, R13 ;  /* 0x0000000d00047245 */ /* 0x002fca0000201000 */
[----:B------:R-:W-:Y:S01]  /*6860*/  FMUL R22, R4, UR5 ;  /* 0x0000000504167c20 */ /* 0x000fe20008400000 */
[----:B------:R-:W-:Y:S01]  /*6870*/  SHF.R.U32.HI R4, RZ, UR4, R5 ;  /* 0x00000004ff047c19 */ /* 0x000fe20008011605 */
[----:B------:R-:W-:-:S03]  /*6880*/  ULDC UR4, c[0x0][0x658] ;  /* 0x0001960000047ab9 */ /* 0x000fc60000000800 */
[--C-:B------:R-:W-:Y:S01]  /*6890*/  SHF.R.U64 R21, R9, UR6, R4.reuse ;  /* 0x0000000609157c19 */ /* 0x100fe20008001204 */
[----:B------:R-:W1:Y:S01]  /*68a0*/  F2I.U32.TRUNC.NTZ R22, R22 ;  /* 0x0000001600167305 */ /* 0x000e62000020f000 */
[----:B------:R-:W-:Y:S01]  /*68b0*/  SHF.R.U32.HI R4, RZ, UR6, R4 ;  /* 0x00000006ff047c19 */ /* 0x000fe20008011604 */
[----:B---3--:R-:W-:-:S03]  /*68c0*/  IMAD.MOV R6, RZ, RZ, -R6 ;  /* 0x000000ffff067224 */ /* 0x008fc600078e0a06 */
[----:B------:R-:W-:Y:S01]  /*68d0*/  SHF.R.U64 R15, R21, UR4, R4 ;  /* 0x00000004150f7c19 */ /* 0x000fe20008001204 */
[----:B--2---:R-:W-:Y:S01]  /*68e0*/  IMAD R14, R25, R6, R14 ;  /* 0x00000006190e7224 */ /* 0x004fe200078e020e */
[----:B------:R-:W-:-:S03]  /*68f0*/  SHF.R.U32.HI R23, RZ, UR4, R4 ;  /* 0x00000004ff177c19 */ /* 0x000fc60008011604 */
[----:B------:R-:W-:Y:S02]  /*6900*/  IMAD.MOV.U32 R4, RZ, RZ, R15 ;  /* 0x000000ffff047224 */ /* 0x000fe400078e000f */
[----:B------:R-:W-:Y:S01]  /*6910*/  IMAD.MOV.U32 R5, RZ, RZ, R23 ;  /* 0x000000ffff057224 */ /* 0x000fe200078e0017 */
[----:B-1----:R-:W-:Y:S06]  /*6920*/  @!P1 BRA `(.L_x_173) ;  /* 0x0000000000289947 */ /* 0x002fec0003800000 */
[----:B------:R-:W-:Y:S02]  /*6930*/  ULDC UR4, c[0x0][0x64c] ;  /* 0x0001930000047ab9 */ /* 0x000fe40000000800 */
[----:B------:R-:W-:-:S05]  /*6940*/  IADD3 R5, P1, R15, UR4, RZ ;  /* 0x000000040f057c10 */ /* 0x000fca000ff3e0ff */
[----:B------:R-:W-:-:S04]  /*6950*/  IMAD.X R23, RZ, RZ, R23, P1 ;  /* 0x000000ffff177224 */ /* 0x000fc800008e0617 */
[----:B------:R-:W-:-:S04]  /*6960*/  IMAD.WIDE.U32 R6, R23, UR8, RZ ;  /* 0x0000000817067c25 */ /* 0x000fc8000f8e00ff */
[----:B------:R-:W-:-:S04]  /*6970*/  IMAD.WIDE.U32 R6, P1, R5, UR9, R6 ;  /* 0x0000000905067c25 */ /* 0x000fc8000f820006 */
[----:B------:R-:W-:-:S04]  /*6980*/  IMAD.WIDE.U32 R4, R5, UR8, RZ ;  /* 0x0000000805047c25 */ /* 0x000fc8000f8e00ff */
[----:B------:R-:W-:Y:S01]  /*6990*/  IMAD.MOV.U32 R4, RZ, RZ, R7 ;  /* 0x000000ffff047224 */ /* 0x000fe200078e0007 */
[----:B------:R-:W-:Y:S01]  /*69a0*/  IADD3 RZ, P3, R5, R6, RZ ;  /* 0x0000000605ff7210 */ /* 0x000fe20007f7e0ff */
[----:B------:R-:W-:-:S04]  /*69b0*/  IMAD.X R5, RZ, RZ, RZ, P1 ;  /* 0x000000ffff057224 */ /* 0x000fc800008e06ff */
[----:B------:R-:W-:-:S08]  /*69c0*/  IMAD.WIDE.U32.X R4, R23, UR9, R4, P3 ;  /* 0x0000000917047c25 */ /* 0x000fd000098e0404 */
.L_x_173:
[----:B------:R-:W-:Y:S01]  /*69d0*/  ISETP.NE.AND P1, PT, R2, 0x1, PT ;  /* 0x000000010200780c */ /* 0x000fe20003f25270 */
[----:B------:R-:W-:Y:S01]  /*69e0*/  ULDC UR4, c[0x0][0x648] ;  /* 0x0001920000047ab9 */ /* 0x000fe20000000800 */
[----:B------:R-:W-:Y:S01]  /*69f0*/  LOP3.LUT R21, R21, UR16, RZ, 0xc0, !PT ;  /* 0x0000001015157c12 */ /* 0x000fe2000f8ec0ff */
[----:B------:R-:W-:Y:S01]  /*6a00*/  IMAD.MOV R22, RZ, RZ, -R22 ;  /* 0x000000ffff167224 */ /* 0x000fe200078e0a16 */
[----:B------:R-:W-:Y:S01]  /*6a10*/  SHF.R.U64 R4, R4, UR4, R5 ;  /* 0x0000000404047c19 */ /* 0x000fe20008001205 */
[----:B------:R-:W-:Y:S01]  /*6a20*/  ULDC UR4, c[0x0][0x638] ;  /* 0x00018e0000047ab9 */ /* 0x000fe20000000800 */
[----:B------:R-:W-:Y:S01]  /*6a30*/  ULDC UR5, c[0x0][0x610] ;  /* 0x0001840000057ab9 */ /* 0x000fe20000000800 */
[----:B------:R-:W-:Y:S02]  /*6a40*/  IMAD.MOV.U32 R5, RZ, RZ, 0x1 ;  /* 0x00000001ff057424 */ /* 0x000fe400078e00ff */
[----:B------:R-:W-:Y:S02]  /*6a50*/  IMAD.MOV R6, RZ, RZ, -R4 ;  /* 0x000000ffff067224 */ /* 0x000fe400078e0a04 */
[----:B------:R-:W-:Y:S01]  /*6a60*/  IMAD R21, R4, UR17, R21 ;  /* 0x0000001104157c24 */ /* 0x000fe2000f8e0215 */
[----:B------:R-:W-:Y:S01]  /*6a70*/  LOP3.LUT R4, R9, UR15, RZ, 0xc0, !PT ;  /* 0x0000000f09047c12 */ /* 0x000fe2000f8ec0ff */
[----:B0-----:R-:W-:-:S02]  /*6a80*/  @P1 IMAD R14, R20, R22, R13 ;  /* 0x00000016140e1224 */ /* 0x001fc400078e020d */
[----:B------:R-:W-:Y:S01]  /*6a90*/  IMAD R15, R6, UR4, R15 ;  /* 0x00000004060f7c24 */ /* 0x000fe2000f8e020f */
[----:B------:R-:W-:Y:S01]  /*6aa0*/  ULDC UR4, c[0x0][0x600] ;  /* 0x0001800000047ab9 */ /* 0x000fe20000000800 */
[----:B------:R-:W-:Y:S02]  /*6ab0*/  IMAD R14, R21, UR5, R14 ;  /* 0x00000005150e7c24 */ /* 0x000fe4000f8e020e */
[--C-:B------:R-:W-:Y:S01]  /*6ac0*/  IMAD R15, R15, UR4, R4.reuse ;  /* 0x000000040f0f7c24 */ /* 0x100fe2000f8e0204 */
[----:B------:R-:W-:-:S04]  /*6ad0*/  PRMT R4, R5, 0x7610, R4 ;  /* 0x0000761005047816 */ /* 0x000fc80000000004 */
[----:B------:R-:W-:Y:S02]  /*6ae0*/  SEL R20, R15, R14, !P1 ;  /* 0x0000000e0f147207 */ /* 0x000fe40004800000 */
[----:B------:R-:W-:-:S07]  /*6af0*/  SEL R13, R14, R15, !P1 ;  /* 0x0000000f0e0d7207 */ /* 0x000fce0004800000 */
.L_x_171:
[----:B------:R-:W-:Y:S05]  /*6b00*/  BSYNC B1 ;  /* 0x0000000000017941 */ /* 0x000fea0003800000 */
.L_x_170:
[----:B------:R-:W-:-:S13]  /*6b10*/  LOP3.LUT P1, RZ, R4, 0xff, RZ, 0xc0, !PT ;  /* 0x000000ff04ff7812 */ /* 0x000fda000782c0ff */
[----:B------:R-:W-:Y:S05]  /*6b20*/  @P1 BRA `(.L_x_174) ;  /* 0xfffffff4004c1947 */ /* 0x000fea000383ffff */
[----:B------:R-:W-:Y:S05]  /*6b30*/  BSYNC B0 ;  /* 0x0000000000007941 */ /* 0x000fea0003800000 */
.L_x_162:
[----:B------:R-:W-:-:S03]  /*6b40*/  UMOV UR4, 0xffffffff ;  /* 0xffffffff00047882 */ /* 0x000fc60000000000 */
[----:B------:R-:W-:Y:S05]  /*6b50*/  BRA.DIV UR4, `(.L_x_175) ;  /* 0x0000000604187947 */ /* 0x000fea000b800000 */
[----:B------:R-:W-:-:S13]  /*6b60*/  ELECT P6, URZ, PT ;  /* 0x00000000003f782f */ /* 0x000fda00038c0000 */
.L_x_189:
[----:B------:R-:W-:Y:S04]  /*6b70*/  BSSY B0, `(.L_x_176) ;  /* 0x000002b000007945 */ /* 0x000fe80003800000 */
[----:B------:R-:W-:Y:S05]  /*6b80*/  @!P6 BRA `(.L_x_177) ;  /* 0x0000000000a4e947 */ /* 0x000fea0003800000 */
[----:B------:R-:W-:-:S04]  /*6b90*/  LOP3.LUT R18, R18, 0x2, RZ, 0xfc, !PT ;  /* 0x0000000212127812 */ /* 0x000fc800078efcff */
[----:B------:R-:W-:-:S13]  /*6ba0*/  ISETP.NE.AND P0, PT, R18, 0x3, PT ;  /* 0x000000031200780c */ /* 0x000fda0003f05270 */
[----:B------:R-:W-:Y:S05]  /*6bb0*/  @!P0 BRA `(.L_x_178) ;  /* 0x0000000000048947 */ /* 0x000fea0003800000 */
[----:B------:R-:W-:Y:S01]  /*6bc0*/  BPT.TRAP 0x1 ;  /* 0x000000040000795c */ /* 0x000fe20000300000 */
.L_x_178:
[----:B------:R-:W0:Y:S01]  /*6bd0*/  S2R R5, SR_CgaCtaId ;  /* 0x0000000000057919 */ /* 0x000e220000008800 */
[----:B------:R-:W-:Y:S02]  /*6be0*/  MOV R2, 0x400 ;  /* 0x0000040000027802 */ /* 0x000fe40000000f00 */
[----:B------:R-:W-:Y:S02]  /*6bf0*/  SHF.L.U32 R4, R0, 0x1f, RZ ;  /* 0x0000001f00047819 */ /* 0x000fe400000006ff */
[----:B0-----:R-:W-:-:S05]  /*6c00*/  LEA R2, R5, R2, 0x18 ;  /* 0x0000000205027211 */ /* 0x001fca00078ec0ff */
[----:B------:R-:W-:-:S04]  /*6c10*/  VIADD R2, R2, 0x20 ;  /* 0x0000002002027836 */ /* 0x000fc80000000000 */
[C---:B------:R-:W-:Y:S02]  /*6c20*/  IMAD R7, R3.reuse, 0x8, R2 ;  /* 0x0000000803077824 */ /* 0x040fe400078e0202 */
[----:B------:R-:W-:Y:S02]  /*6c30*/  VIADD R3, R3, 0x1 ;  /* 0x0000000103037836 */ /* 0x000fe40000000000 */
[----:B------:R-:W0:Y:S03]  /*6c40*/  SYNCS.PHASECHK.TRANS64.TRYWAIT P0, [R7+URZ], R4 ;  /* 0x00000004070075a7 */ /* 0x000e26000800017f */
[----:B------:R-:W-:-:S04]  /*6c50*/  ISETP.NE.AND P1, PT, R3, 0x4, PT ;  /* 0x000000040300780c */ /* 0x000fc80003f25270 */
[----:B------:R-:W-:Y:S02]  /*6c60*/  SEL R5, RZ, 0x1, P1 ;  /* 0x00000001ff057807 */ /* 0x000fe40000800000 */
[----:B------:R-:W-:Y:S02]  /*6c70*/  SEL R3, R3, RZ, P1 ;  /* 0x000000ff03037207 */ /* 0x000fe40000800000 */
[----:B------:R-:W-:-:S03]  /*6c80*/  LOP3.LUT R6, R0, R5, RZ, 0x3c, !PT ;  /* 0x0000000500067212 */ /* 0x000fc600078e3cff */
[----:B------:R-:W-:Y:S01]  /*6c90*/  IMAD R8, R3, 0x8, R2 ;  /* 0x0000000803087824 */ /* 0x000fe200078e0202 */
[----:B------:R-:W-:Y:S01]  /*6ca0*/  SHF.L.U32 R5, R6, 0x1f, RZ ;  /* 0x0000001f06057819 */ /* 0x000fe200000006ff */
[----:B0-----:R-:W-:Y:S06]  /*6cb0*/  @!P0 BRA `(.L_x_179) ;  /* 0x0000000000e08947 */ /* 0x001fec0003800000 */
.L_x_190:
[----:B------:R-:W1:Y:S01]  /*6cc0*/  SYNCS.PHASECHK.TRANS64.TRYWAIT P0, [R8+URZ], R5 ;  /* 0x00000005080075a7 */ /* 0x000e62000800017f */
[----:B------:R-:W-:-:S05]  /*6cd0*/  VIADD R0, R3, 0x1 ;  /* 0x0000000103007836 */ /* 0x000fca0000000000 */
[----:B------:R-:W-:-:S04]  /*6ce0*/  ISETP.NE.AND P1, PT, R0, 0x4, PT ;  /* 0x000000040000780c */ /* 0x000fc80003f25270 */
[----:B------:R-:W-:Y:S02]  /*6cf0*/  SEL R3, RZ, 0x1, P1 ;  /* 0x00000001ff037807 */ /* 0x000fe40000800000 */
[----:B0-----:R-:W-:Y:S02]  /*6d00*/  SEL R7, R0, RZ, P1 ;  /* 0x000000ff00077207 */ /* 0x001fe40000800000 */
[----:B------:R-:W-:-:S03]  /*6d10*/  LOP3.LUT R9, R6, R3, RZ, 0x3c, !PT ;  /* 0x0000000306097212 */ /* 0x000fc600078e3cff */
[----:B------:R-:W-:Y:S01]  /*6d20*/  IMAD R11, R7, 0x8, R2 ;  /* 0x00000008070b7824 */ /* 0x000fe200078e0202 */
[----:B------:R-:W-:Y:S01]  /*6d30*/  SHF.L.U32 R6, R9, 0x1f, RZ ;  /* 0x0000001f09067819 */ /* 0x000fe200000006ff */
[----:B-1----:R-:W-:Y:S06]  /*6d40*/  @!P0 BRA `(.L_x_180) ;  /* 0x0000000000d08947 */ /* 0x002fec0003800000 */
.L_x_191:
[----:B------:R-:W1:Y:S01]  /*6d50*/  SYNCS.PHASECHK.TRANS64.TRYWAIT P0, [R11+URZ], R6 ;  /* 0x000000060b0075a7 */ /* 0x000e62000800017f */
[----:B------:R-:W-:-:S05]  /*6d60*/  VIADD R0, R7, 0x1 ;  /* 0x0000000107007836 */ /* 0x000fca0000000000 */
[----:B------:R-:W-:-:S04]  /*6d70*/  ISETP.NE.AND P1, PT, R0, 0x4, PT ;  /* 0x000000040000780c */ /* 0x000fc80003f25270 */
[----:B------:R-:W-:Y:S02]  /*6d80*/  SEL R4, RZ, 0x1, P1 ;  /* 0x00000001ff047807 */ /* 0x000fe40000800000 */
[----:B------:R-:W-:Y:S02]  /*6d90*/  SEL R3, R0, RZ, P1 ;  /* 0x000000ff00037207 */ /* 0x000fe40000800000 */
[----:B------:R-:W-:Y:S01]  /*6da0*/  LOP3.LUT R0, R9, R4, RZ, 0x3c, !PT ;  /* 0x0000000409007212 */ /* 0x000fe200078e3cff */
[----:B-1----:R-:W-:Y:S06]  /*6db0*/  @!P0 BRA `(.L_x_181) ;  /* 0x0000000000c88947 */ /* 0x002fec0003800000 */
.L_x_192:
[----:B------:R-:W-:Y:S01]  /*6dc0*/  IMAD R3, R3, 0x8, R2 ;  /* 0x0000000803037824 */ /* 0x000fe200078e0202 */
[----:B------:R-:W-:-:S07]  /*6dd0*/  SHF.L.U32 R0, R0, 0x1f, RZ ;  /* 0x0000001f00007819 */ /* 0x000fce00000006ff */
.L_x_182:
[----:B--2---:R2:W3:Y:S02]  /*6de0*/  SYNCS.PHASECHK.TRANS64.TRYWAIT P0, [R3+URZ], R0 ;  /* 0x00000000030075a7 */ /* 0x0044e4000800017f */
[----:B---3--:R-:W-:Y:S05]  /*6df0*/  @!P0 NANOSLEEP.SYNCS 0x989680 ;  /* 0x009896800000895d */ /* 0x008fea0003900000 */
[----:B------:R-:W3:Y:S02]  /*6e00*/  @!P0 SYNCS.PHASECHK.TRANS64 P0, [R3+URZ], R0 ;  /* 0x00000000030085a7 */ /* 0x000ee4000800007f */
[----:B---3--:R-:W-:Y:S05]  /*6e10*/  @!P0 BRA `(.L_x_182) ;  /* 0xfffffffc00f08947 */ /* 0x008fea000383ffff */
.L_x_177:
[----:B------:R-:W-:Y:S05]  /*6e20*/  BSYNC B0 ;  /* 0x0000000000007941 */ /* 0x000fea0003800000 */
.L_x_176:
[----:B------:R-:W-:Y:S05]  /*6e30*/  EXIT ;  /* 0x000000000000794d */ /* 0x000fea0003800000 */
.L_x_17:
[----:B-1----:R1:W2:Y:S02]  /*6e40*/  SYNCS.PHASECHK.TRANS64.TRYWAIT P1, [R3+URZ], R0 ;  /* 0x00000000030075a7 */ /* 0x0022a4000802017f */
[----:B--2---:R-:W-:Y:S05]  /*6e50*/  @!P1 NANOSLEEP.SYNCS 0x989680 ;  /* 0x009896800000995d */ /* 0x004fea0003900000 */
[----:B------:R-:W2:Y:S02]  /*6e60*/  @!P1 SYNCS.PHASECHK.TRANS64 P1, [R3+URZ], R0 ;  /* 0x00000000030095a7 */ /* 0x000ea4000802007f */
[----:B--2---:R-:W-:Y:S05]  /*6e70*/  @!P1 BRA `(.L_x_17) ;  /* 0xfffffffc00f09947 */ /* 0x004fea000383ffff */
[----:B------:R-:W-:Y:S05]  /*6e80*/  BRA `(.L_x_16) ;  /* 0xffffffa400887947 */ /* 0x000fea000383ffff */
.L_x_22:
[----:B-1----:R-:W-:-:S04]  /*6e90*/  IMAD.U32 R4, RZ, RZ, UR7 ;  /* 0x00000007ff047e24 */ /* 0x002fc8000f8e00ff */
[----:B------:R1:W2:Y:S03]  /*6ea0*/  SYNCS.PHASECHK.TRANS64.TRYWAIT P1, [R4+URZ], R3 ;  /* 0x00000003040075a7 */ /* 0x0002a6000802017f */
[----:B--2---:R-:W-:Y:S05]  /*6eb0*/  @!P1 NANOSLEEP.SYNCS 0x989680 ;  /* 0x009896800000995d */ /* 0x004fea0003900000 */
[----:B------:R-:W2:Y:S02]  /*6ec0*/  @!P1 SYNCS.PHASECHK.TRANS64 P1, [R4+URZ], R3 ;  /* 0x00000003040095a7 */ /* 0x000ea4000802007f */
[----:B--2---:R-:W-:Y:S05]  /*6ed0*/  @!P1 BRA `(.L_x_22) ;  /* 0xfffffffc00ec9947 */ /* 0x004fea000383ffff */
[----:B------:R-:W-:Y:S05]  /*6ee0*/  BRA `(.L_x_21) ;  /* 0xffffffa800547947 */ /* 0x000fea000383ffff */
.L_x_163:
[----:B------:R-:W-:Y:S01]  /*6ef0*/  BSSY B1, `(.L_x_183) ;  /* 0x0000006000017945 */ /* 0x000fe20003800000 */
[----:B------:R-:W-:-:S07]  /*6f00*/  IMAD.MOV.U32 R15, RZ, RZ, -0x1 ;  /* 0xffffffffff0f7424 */ /* 0x000fce00078e00ff */
[----:B------:R-:W-:Y:S05]  /*6f10*/  WARPSYNC.COLLECTIVE R15, `(.L_x_184) ;  /* 0x000000000f0c7348 */ /* 0x000fea0003c00000 */
[----:B------:R-:W-:Y:S02]  /*6f20*/  ELECT P6, UR62, PT ;  /* 0x00000000003e782f */ /* 0x000fe400038c0000 */
[----:B------:R-:W-:Y:S01]  /*6f30*/  MOV R14, UR62 ;  /* 0x0000003e000e7c02 */ /* 0x000fe20008000f00 */
[----:B------:R-:W-:Y:S10]  /*6f40*/  ENDCOLLECTIVE ;  /* 0x000000000000791b */ /* 0x000ff40003800000 */
.L_x_184:
[----:B------:R-:W-:Y:S05]  /*6f50*/  BSYNC B1 ;  /* 0x0000000000017941 */ /* 0x000fea0003800000 */
.L_x_183:
[----:B------:R-:W-:Y:S05]  /*6f60*/  BRA `(.L_x_185) ;  /* 0xfffffff000487947 */ /* 0x000fea000383ffff */
.L_x_166:
[----:B0-----:R0:W1:Y:S02]  /*6f70*/  SYNCS.PHASECHK.TRANS64.TRYWAIT P1, [R14+URZ+0x20], R7 ;  /* 0x000020070e0075a7 */ /* 0x001064000802017f */
[----:B-1----:R-:W-:Y:S05]  /*6f80*/  @!P1 NANOSLEEP.SYNCS 0x989680 ;  /* 0x009896800000995d */ /* 0x002fea0003900000 */
[----:B------:R-:W1:Y:S02]  /*6f90*/  @!P1 SYNCS.PHASECHK.TRANS64 P1, [R14+URZ+0x20], R7 ;  /* 0x000020070e0095a7 */ /* 0x000e64000802007f */
[----:B-1----:R-:W-:Y:S05]  /*6fa0*/  @!P1 BRA `(.L_x_166) ;  /* 0xfffffffc00f09947 */ /* 0x002fea000383ffff */
[----:B------:R-:W-:Y:S05]  /*6fb0*/  BRA `(.L_x_186) ;  /* 0xfffffff0007c7947 */ /* 0x000fea000383ffff */
.L_x_175:
[----:B------:R-:W-:Y:S01]  /*6fc0*/  BSSY B0, `(.L_x_187) ;  /* 0x0000006000007945 */ /* 0x000fe20003800000 */
[----:B------:R-:W-:-:S07]  /*6fd0*/  IMAD.MOV.U32 R15, RZ, RZ, -0x1 ;  /* 0xffffffffff0f7424 */ /* 0x000fce00078e00ff */
[----:B------:R-:W-:Y:S05]  /*6fe0*/  WARPSYNC.COLLECTIVE R15, `(.L_x_188) ;  /* 0x000000000f0c7348 */ /* 0x000fea0003c00000 */
[----:B------:R-:W-:Y:S02]  /*6ff0*/  ELECT P6, UR62, PT ;  /* 0x00000000003e782f */ /* 0x000fe400038c0000 */
[----:B------:R-:W-:Y:S01]  /*7000*/  MOV R14, UR62 ;  /* 0x0000003e000e7c02 */ /* 0x000fe20008000f00 */
[----:B------:R-:W-:Y:S10]  /*7010*/  ENDCOLLECTIVE ;  /* 0x000000000000791b */ /* 0x000ff40003800000 */
.L_x_188:
[----:B------:R-:W-:Y:S05]  /*7020*/  BSYNC B0 ;  /* 0x0000000000007941 */ /* 0x000fea0003800000 */
.L_x_187:
[----:B------:R-:W-:Y:S05]  /*7030*/  BRA `(.L_x_189) ;  /* 0xfffffff800cc7947 */ /* 0x000fea000383ffff */
.L_x_179:
[----:B0-----:R0:W1:Y:S02]  /*7040*/  SYNCS.PHASECHK.TRANS64.TRYWAIT P0, [R7+URZ], R4 ;  /* 0x00000004070075a7 */ /* 0x001064000800017f */
[----:B-1----:R-:W-:Y:S05]  /*7050*/  @!P0 NANOSLEEP.SYNCS 0x989680 ;  /* 0x009896800000895d */ /* 0x002fea0003900000 */
[----:B------:R-:W1:Y:S02]  /*7060*/  @!P0 SYNCS.PHASECHK.TRANS64 P0, [R7+URZ], R4 ;  /* 0x00000004070085a7 */ /* 0x000e64000800007f */
[----:B-1----:R-:W-:Y:S05]  /*7070*/  @!P0 BRA `(.L_x_179) ;  /* 0xfffffffc00f08947 */ /* 0x002fea000383ffff */
[----:B------:R-:W-:Y:S05]  /*7080*/  BRA `(.L_x_190) ;  /* 0xfffffffc000c7947 */ /* 0x000fea000383ffff */
.L_x_180:
[----:B0-----:R0:W1:Y:S02]  /*7090*/  SYNCS.PHASECHK.TRANS64.TRYWAIT P0, [R8+URZ], R5 ;  /* 0x00000005080075a7 */ /* 0x001064000800017f */
[----:B-1----:R-:W-:Y:S05]  /*70a0*/  @!P0 NANOSLEEP.SYNCS 0x989680 ;  /* 0x009896800000895d */ /* 0x002fea0003900000 */
[----:B------:R-:W1:Y:S02]  /*70b0*/  @!P0 SYNCS.PHASECHK.TRANS64 P0, [R8+URZ], R5 ;  /* 0x00000005080085a7 */ /* 0x000e64000800007f */
[----:B-1----:R-:W-:Y:S05]  /*70c0*/  @!P0 BRA `(.L_x_180) ;  /* 0xfffffffc00f08947 */ /* 0x002fea000383ffff */
[----:B------:R-:W-:Y:S05]  /*70d0*/  BRA `(.L_x_191) ;  /* 0xfffffffc001c7947 */ /* 0x000fea000383ffff */
.L_x_181:
[----:B-1----:R1:W2:Y:S02]  /*70e0*/  SYNCS.PHASECHK.TRANS64.TRYWAIT P0, [R11+URZ], R6 ;  /* 0x000000060b0075a7 */ /* 0x0022a4000800017f */
[----:B--2---:R-:W-:Y:S05]  /*70f0*/  @!P0 NANOSLEEP.SYNCS 0x989680 ;  /* 0x009896800000895d */ /* 0x004fea0003900000 */
[----:B------:R-:W2:Y:S02]  /*7100*/  @!P0 SYNCS.PHASECHK.TRANS64 P0, [R11+URZ], R6 ;  /* 0x000000060b0085a7 */ /* 0x000ea4000800007f */
[----:B--2---:R-:W-:Y:S05]  /*7110*/  @!P0 BRA `(.L_x_181) ;  /* 0xfffffffc00f08947 */ /* 0x004fea000383ffff */
[----:B------:R-:W-:Y:S05]  /*7120*/  BRA `(.L_x_192) ;  /* 0xfffffffc00247947 */ /* 0x000fea000383ffff */
.L_x_193:
[----:B------:R-:W-:-:S00]  /*7130*/  BRA `(.L_x_193) ;  /* 0xfffffffc00fc7947 */ /* 0x000fc0000383ffff */
[----:B------:R-:W-:-:S00]  /*7140*/  NOP ;  /* 0x0000000000007918 */ /* 0x000fc00000000000 */
        /* <DEDUP_REMOVED lines=11> */
.L_x_194:


//--------------------- .nv.global.init           --------------------------
	.section	.nv.global.init,"aw",@progbits
.nv.global.init:
	.type		$str$22,@object
	.size		$str$22,($str$23 - $str$22)
$str$22:
        /*0000*/ 	.byte	0x6b, 0x5f, 0x74, 0x69, 0x6c, 0x65, 0x5f, 0x63, 0x6f, 0x75, 0x6e, 0x74, 0x20, 0x3e, 0x3d, 0x20
        /*0010*/ 	.byte	0x31, 0x00
	.type		$str$23,@object
	.size		$str$23,(__unnamed_1 - $str$23)
$str$23:
        /*0012*/ 	.byte	0x2f, 0x74, 0x6d, 0x70, 0x2f, 0x63, 0x75, 0x74, 0x6c, 0x61, 0x73, 0x73, 0x5f, 0x73, 0x77, 0x65
        /*0022*/ 	.byte	0x65, 0x70, 0x5f, 0x73, 0x72, 0x63, 0x2f, 0x69, 0x6e, 0x63, 0x6c, 0x75, 0x64, 0x65, 0x2f, 0x63
        /*0032*/ 	.byte	0x75, 0x74, 0x6c, 0x61, 0x73, 0x73, 0x2f, 0x67, 0x65, 0x6d, 0x6d, 0x2f, 0x63, 0x6f, 0x6c, 0x6c
        /*0042*/ 	.byte	0x65, 0x63, 0x74, 0x69, 0x76, 0x65, 0x2f, 0x73, 0x6d, 0x39, 0x30, 0x5f, 0x6d, 0x6d, 0x61, 0x5f
        /*0052*/ 	.byte	0x74, 0x6d, 0x61, 0x5f, 0x67, 0x6d, 0x6d, 0x61, 0x5f, 0x73, 0x73, 0x5f, 0x77, 0x61, 0x72, 0x70
        /*0062*/ 	.byte	0x73, 0x70, 0x65, 0x63, 0x69, 0x61, 0x6c, 0x69, 0x7a, 0x65, 0x64, 0x2e, 0x68, 0x70, 0x70, 0x00
	.type		__unnamed_1,@object
	.size		__unnamed_1,(.L_0 - __unnamed_1)
__unnamed_1:
        /*0072*/ 	.byte	0x76, 0x6f, 0x69, 0x64, 0x20, 0x63, 0x75, 0x74, 0x6c, 0x61, 0x73, 0x73, 0x3a, 0x3a, 0x67, 0x65
        /* <DEDUP_REMOVED lines=175> */
        /*0b72*/ 	.byte	0x79, 0x5d, 0x00
.L_0:


//--------------------- .nv.shared._ZN7cutlass13device_kernelINS_4gemm6kernel13GemmUniversalIN4cute5tupleIJiiiiEEENS1_10collective13CollectiveMmaINS1_34MainloopSm90TmaGmmaWarpSpecializedILi4ENS5_IJNS4_1CILi1EEESB_SB_EEENS1_35KernelTmaWarpSpecializedCooperativeEEENS5_IJNSA_ILi128EEESF_NSA_ILi32EEEEEEfNS5_IJlSB_lEEEfSI_NS4_8TiledMMAINS4_8MMA_AtomIJNS4_4SM904GMMA30MMA_64x128x8_F32TF32TF32_SS_TNILNSM_7ScaleInE1ELSO_1EEEEEENS4_6LayoutINS5_IJNSA_ILi2EEESB_SB_EEENS5_IJSB_NSA_ILi0EEESU_EEEEENS5_IJNS4_10UnderscoreESX_SX_EEEEENS4_13SM90_TMA_LOADENS4_14ComposedLayoutINS4_7SwizzleILi3ELi4ELi3EEENS4_18smem_ptr_flag_bitsILi32EEENSR_INS5_IJNSA_ILi8EEESG_EEENS5_IJSG_SB_EEEEEEEvNS4_8identityES10_S1A_vS1B_EENS_8epilogue10collective6detail29Sm90TmaWarpSpecializedAdapterINS1E_15DefaultEpilogueIfSI_SI_NS1D_6thread17LinearCombinationIfLi1EffLNS1I_9ScaleType4KindE0ELNS_15FloatRoundStyleE2EfEENS1_15EpilogueDefaultEEEEEvvEEEEvNT_6ParamsE --------------------------
	.section	.nv.shared._ZN7cutlass13device_kernelINS_4gemm6kernel13GemmUniversalIN4cute5tupleIJiiiiEEENS1_10collective13CollectiveMmaINS1_34MainloopSm90TmaGmmaWarpSpecializedILi4ENS5_IJNS4_1CILi1EEESB_SB_EEENS1_35KernelTmaWarpSpecializedCooperativeEEENS5_IJNSA_ILi128EEESF_NSA_ILi32EEEEEEfNS5_IJlSB_lEEEfSI_NS4_8TiledMMAINS4_8MMA_AtomIJNS4_4SM904GMMA30MMA_64x128x8_F32TF32TF32_SS_TNILNSM_7ScaleInE1ELSO_1EEEEEENS4_6LayoutINS5_IJNSA_ILi2EEESB_SB_EEENS5_IJSB_NSA_ILi0EEESU_EEEEENS5_IJNS4_10UnderscoreESX_SX_EEEEENS4_13SM90_TMA_LOADENS4_14ComposedLayoutINS4_7SwizzleILi3ELi4ELi3EEENS4_18smem_ptr_flag_bitsILi32EEENSR_INS5_IJNSA_ILi8EEESG_EEENS5_IJSG_SB_EEEEEEEvNS4_8identityES10_S1A_vS1B_EENS_8epilogue10collective6detail29Sm90TmaWarpSpecializedAdapterINS1E_15DefaultEpilogueIfSI_SI_NS1D_6thread17LinearCombinationIfLi1EffLNS1I_9ScaleType4KindE0ELNS_15FloatRoundStyleE2EfEENS1_15EpilogueDefaultEEEEEvvEEEEvNT_6ParamsE,"aw",@nobits
	.sectionflags	@""
	.align	16
	.zero		1024


//--------------------- .nv.shared.reserved.0     --------------------------
	.section	.nv.shared.reserved.0,"aw",@nobits
	.weak		__nv_reservedSMEM_offset_0_alias
	.size		__nv_reservedSMEM_offset_0_alias, 0, 0
	.other		__nv_reservedSMEM_offset_0_alias,@"STO_CUDA_RESERVED_SHARED STV_DEFAULT"
__nv_reservedSMEM_offset_0_alias:
	.zero		0


//--------------------- .nv.global                --------------------------
	.section	.nv.global,"aw",@nobits
.nv.global:
	.type		_ZN40_INTERNAL_a3a6dcf9_4_k_cu_c666e129_205684cute1_E,@object
	.size		_ZN40_INTERNAL_a3a6dcf9_4_k_cu_c666e129_205684cute1_E,(_ZN40_INTERNAL_a3a6dcf9_4_k_cu_c666e129_205684cuda3std3__45__cpo6cbeginE - _ZN40_INTERNAL_a3a6dcf9_4_k_cu_c666e129_205684cute1_E)
_ZN40_INTERNAL_a3a6dcf9_4_k_cu_c666e129_205684cute1_E:
	.zero		1
	.type		_ZN40_INTERNAL_a3a6dcf9_4_k_cu_c666e129_205684cuda3std3__45__cpo6cbeginE,@object
	.size		_ZN40_INTERNAL_a3a6dcf9_4_k_cu_c666e129_205684cuda3std3__45__cpo6cbeginE,(_ZN40_INTERNAL_a3a6dcf9_4_k_cu_c666e129_205684cuda3std3__48in_placeE - _ZN40_INTERNAL_a3a6dcf9_4_k_cu_c666e129_205684cuda3std3__45__cpo6cbeginE)
_ZN40_INTERNAL_a3a6dcf9_4_k_cu_c666e129_205684cuda3std3__45__cpo6cbeginE:
	.zero		1
	.type		_ZN40_INTERNAL_a3a6dcf9_4_k_cu_c666e129_205684cuda3std3__48in_placeE,@object
	.size		_ZN40_INTERNAL_a3a6dcf9_4_k_cu_c666e129_205684cuda3std3__48in_placeE,(_ZN40_INTERNAL_a3a6dcf9_4_k_cu_c666e129_205684cuda3std6ranges3__45__cpo9iter_moveE - _ZN40_INTERNAL_a3a6dcf9_4_k_cu_c666e129_205684cuda3std3__48in_placeE)
_ZN40_INTERNAL_a3a6dcf9_4_k_cu_c666e129_205684cuda3std3__48in_placeE:
	.zero		1
	.type		_ZN40_INTERNAL_a3a6dcf9_4_k_cu_c666e129_205684cuda3std6ranges3__45__cpo9iter_moveE,@object
	.size		_ZN40_INTERNAL_a3a6dcf9_4_k_cu_c666e129_205684cuda3std6ranges3__45__cpo9iter_moveE,(_ZN40_INTERNAL_a3a6dcf9_4_k_cu_c666e129_205684cuda3std3__45__cpo5beginE - _ZN40_INTERNAL_a3a6dcf9_4_k_cu_c666e129_205684cuda3std6ranges3__45__cpo9iter_moveE)
_ZN40_INTERNAL_a3a6dcf9_4_k_cu_c666e129_205684cuda3std6ranges3__45__cpo9iter_moveE:
	.zero		1
	.type		_ZN40_INTERNAL_a3a6dcf9_4_k_cu_c666e129_205684cuda3std3__45__cpo5beginE,@object
	.size		_ZN40_INTERNAL_a3a6dcf9_4_k_cu_c666e129_205684cuda3std3__45__cpo5beginE,(_ZN40_INTERNAL_a3a6dcf9_4_k_cu_c666e129_205684cuda3std3__442_GLOBAL__N__a3a6dcf9_4_k_cu_c666e129_205686ignoreE - _ZN40_INTERNAL_a3a6dcf9_4_k_cu_c666e129_205684cuda3std3__45__cpo5beginE)
_ZN40_INTERNAL_a3a6dcf9_4_k_cu_c666e129_205684cuda3std3__45__cpo5beginE:
	.zero		1
	.type		_ZN40_INTERNAL_a3a6dcf9_4_k_cu_c666e129_205684cuda3std3__442_GLOBAL__N__a3a6dcf9_4_k_cu_c666e129_205686ignoreE,@object
	.size		_ZN40_INTERNAL_a3a6dcf9_4_k_cu_c666e129_205684cuda3std3__442_GLOBAL__N__a3a6dcf9_4_k_cu_c666e129_205686ignoreE,(_ZN40_INTERNAL_a3a6dcf9_4_k_cu_c666e129_205684cute7productE - _ZN40_INTERNAL_a3a6dcf9_4_k_cu_c666e129_205684cuda3std3__442_GLOBAL__N__a3a6dcf9_4_k_cu_c666e129_205686ignoreE)
_ZN40_INTERNAL_a3a6dcf9_4_k_cu_c666e129_205684cuda3std3__442_GLOBAL__N__a3a6dcf9_4_k_cu_c666e129_205686ignoreE:
	.zero		1
	.type		_ZN40_INTERNAL_a3a6dcf9_4_k_cu_c666e129_205684cute7productE,@object
	.size		_ZN40_INTERNAL_a3a6dcf9_4_k_cu_c666e129_205684cute7productE,(_ZN40_INTERNAL_a3a6dcf9_4_k_cu_c666e129_205684cuda3std3__45__cpo3endE - _ZN40_INTERNAL_a3a6dcf9_4_k_cu_c666e129_205684cute7productE)
_ZN40_INTERNAL_a3a6dcf9_4_k_cu_c666e129_205684cute7productE:
	.zero		1
	.type		_ZN40_INTERNAL_a3a6dcf9_4_k_cu_c666e129_205684cuda3std3__45__cpo3endE,@object
	.size		_ZN40_INTERNAL_a3a6dcf9_4_k_cu_c666e129_205684cuda3std3__45__cpo3endE,(_ZN40_INTERNAL_a3a6dcf9_4_k_cu_c666e129_205684cuda3std3__419piecewise_constructE - _ZN40_INTERNAL_a3a6dcf9_4_k_cu_c666e129_205684cuda3std3__45__cpo3endE)
_ZN40_INTERNAL_a3a6dcf9_4_k_cu_c666e129_205684cuda3std3__45__cpo3endE:
	.zero		1
	.type		_ZN40_INTERNAL_a3a6dcf9_4_k_cu_c666e129_205684cuda3std3__419piecewise_constructE,@object
	.size		_ZN40_INTERNAL_a3a6dcf9_4_k_cu_c666e129_205684cuda3std3__419piecewise_constructE,(_ZN40_INTERNAL_a3a6dcf9_4_k_cu_c666e129_205684cuda3std3__45__cpo4cendE - _ZN40_INTERNAL_a3a6dcf9_4_k_cu_c666e129_205684cuda3std3__419piecewise_constructE)
_ZN40_INTERNAL_a3a6dcf9_4_k_cu_c666e129_205684cuda3std3__419piecewise_constructE:
	.zero		1
	.type		_ZN40_INTERNAL_a3a6dcf9_4_k_cu_c666e129_205684cuda3std3__45__cpo4cendE,@object
	.size		_ZN40_INTERNAL_a3a6dcf9_4_k_cu_c666e129_205684cuda3std3__45__cpo4cendE,(_ZN40_INTERNAL_a3a6dcf9_4_k_cu_c666e129_205684cuda3std6ranges3__45__cpo4swapE - _ZN40_INTERNAL_a3a6dcf9_4_k_cu_c666e129_205684cuda3std3__45__cpo4cendE)
_ZN40_INTERNAL_a3a6dcf9_4_k_cu_c666e129_205684cuda3std3__45__cpo4cendE:
	.zero		1
	.type		_ZN40_INTERNAL_a3a6dcf9_4_k_cu_c666e129_205684cuda3std6ranges3__45__cpo4swapE,@object
	.size		_ZN40_INTERNAL_a3a6dcf9_4_k_cu_c666e129_205684cuda3std6ranges3__45__cpo4swapE,(.L_8 - _ZN40_INTERNAL_a3a6dcf9_4_k_cu_c666e129_205684cuda3std6ranges3__45__cpo4swapE)
_ZN40_INTERNAL_a3a6dcf9_4_k_cu_c666e129_205684cuda3std6ranges3__45__cpo4swapE:
	.zero		1
.L_8:


//--------------------- .nv.constant0._ZN7cutlass13device_kernelINS_4gemm6kernel13GemmUniversalIN4cute5tupleIJiiiiEEENS1_10collective13CollectiveMmaINS1_34MainloopSm90TmaGmmaWarpSpecializedILi4ENS5_IJNS4_1CILi1EEESB_SB_EEENS1_35KernelTmaWarpSpecializedCooperativeEEENS5_IJNSA_ILi128EEESF_NSA_ILi32EEEEEEfNS5_IJlSB_lEEEfSI_NS4_8TiledMMAINS4_8MMA_AtomIJNS4_4SM904GMMA30MMA_64x128x8_F32TF32TF32_SS_TNILNSM_7ScaleInE1ELSO_1EEEEEENS4_6LayoutINS5_IJNSA_ILi2EEESB_SB_EEENS5_IJSB_NSA_ILi0EEESU_EEEEENS5_IJNS4_10UnderscoreESX_SX_EEEEENS4_13SM90_TMA_LOADENS4_14ComposedLayoutINS4_7SwizzleILi3ELi4ELi3EEENS4_18smem_ptr_flag_bitsILi32EEENSR_INS5_IJNSA_ILi8EEESG_EEENS5_IJSG_SB_EEEEEEEvNS4_8identityES10_S1A_vS1B_EENS_8epilogue10collective6detail29Sm90TmaWarpSpecializedAdapterINS1E_15DefaultEpilogueIfSI_SI_NS1D_6thread17LinearCombinationIfLi1EffLNS1I_9ScaleType4KindE0ELNS_15FloatRoundStyleE2EfEENS1_15EpilogueDefaultEEEEEvvEEEEvNT_6ParamsE --------------------------
	.section	.nv.constant0._ZN7cutlass13device_kernelINS_4gemm6kernel13GemmUniversalIN4cute5tupleIJiiiiEEENS1_10collective13CollectiveMmaINS1_34MainloopSm90TmaGmmaWarpSpecializedILi4ENS5_IJNS4_1CILi1EEESB_SB_EEENS1_35KernelTmaWarpSpecializedCooperativeEEENS5_IJNSA_ILi128EEESF_NSA_ILi32EEEEEEfNS5_IJlSB_lEEEfSI_NS4_8TiledMMAINS4_8MMA_AtomIJNS4_4SM904GMMA30MMA_64x128x8_F32TF32TF32_SS_TNILNSM_7ScaleInE1ELSO_1EEEEEENS4_6LayoutINS5_IJNSA_ILi2EEESB_SB_EEENS5_IJSB_NSA_ILi0EEESU_EEEEENS5_IJNS4_10UnderscoreESX_SX_EEEEENS4_13SM90_TMA_LOADENS4_14ComposedLayoutINS4_7SwizzleILi3ELi4ELi3EEENS4_18smem_ptr_flag_bitsILi32EEENSR_INS5_IJNSA_ILi8EEESG_EEENS5_IJSG_SB_EEEEEEEvNS4_8identityES10_S1A_vS1B_EENS_8epilogue10collective6detail29Sm90TmaWarpSpecializedAdapterINS1E_15DefaultEpilogueIfSI_SI_NS1D_6thread17LinearCombinationIfLi1EffLNS1I_9ScaleType4KindE0ELNS_15FloatRoundStyleE2EfEENS1_15EpilogueDefaultEEEEEvvEEEEvNT_6ParamsE,"a",@progbits
	.sectionflags	@""
	.align	4
.nv.constant0._ZN7cutlass13device_kernelINS_4gemm6kernel13GemmUniversalIN4cute5tupleIJiiiiEEENS1_10collective13CollectiveMmaINS1_34MainloopSm90TmaGmmaWarpSpecializedILi4ENS5_IJNS4_1CILi1EEESB_SB_EEENS1_35KernelTmaWarpSpecializedCooperativeEEENS5_IJNSA_ILi128EEESF_NSA_ILi32EEEEEEfNS5_IJlSB_lEEEfSI_NS4_8TiledMMAINS4_8MMA_AtomIJNS4_4SM904GMMA30MMA_64x128x8_F32TF32TF32_SS_TNILNSM_7ScaleInE1ELSO_1EEEEEENS4_6LayoutINS5_IJNSA_ILi2EEESB_SB_EEENS5_IJSB_NSA_ILi0EEESU_EEEEENS5_IJNS4_10UnderscoreESX_SX_EEEEENS4_13SM90_TMA_LOADENS4_14ComposedLayoutINS4_7SwizzleILi3ELi4ELi3EEENS4_18smem_ptr_flag_bitsILi32EEENSR_INS5_IJNSA_ILi8EEESG_EEENS5_IJSG_SB_EEEEEEEvNS4_8identityES10_S1A_vS1B_EENS_8epilogue10collective6detail29Sm90TmaWarpSpecializedAdapterINS1E_15DefaultEpilogueIfSI_SI_NS1D_6thread17LinearCombinationIfLi1EffLNS1I_9ScaleType4KindE0ELNS_15FloatRoundStyleE2EfEENS1_15EpilogueDefaultEEEEEvvEEEEvNT_6ParamsE:
	.zero		1664


//--------------------- SYMBOLS --------------------------

	.type		.nv.reservedSmem.offset0,@object
	.size		.nv.reservedSmem.offset0,0x4
	.type		__assertfail,@function
